	.target	sm_90a

	.elftype	@"ET_EXEC"


//--------------------- .note.nv.tkinfo           --------------------------
	.section	.note.nv.tkinfo,"",@"SHT_NOTE"
	.sectionflags	@"SHF_NOTE_NV_TKINFO"
	.tkinfo
        /*0018*/ 	.word	0x00000002
        /*0030*/ 	.string	""
        /*0030*/ 	.string	"ptxas"
        /*0030*/ 	.string	"Cuda compilation tools, release 13.0, V13.0.88"
        /*0030*/ 	.string	"Build cuda_13.0.r13.0/compiler.36424714_0"
        /*0030*/ 	.string	"-arch sm_90a -m 64 "



//--------------------- .note.nv.cuinfo           --------------------------
	.section	.note.nv.cuinfo,"",@"SHT_NOTE"
	.sectionflags	@"SHF_NOTE_NV_CUINFO"
        /*0018*/ 	.short	0x0002
        /*001a*/ 	.short	0x005a
        /*001c*/ 	.short	0x0082
	.zero		2


//--------------------- .nv.info                  --------------------------
	.section	.nv.info,"",@"SHT_CUDA_INFO"
	.align	4


	//----- nvinfo : EIATTR_REGCOUNT
	.align		4
        /*0000*/ 	.byte	0x04, 0x2f
        /*0002*/ 	.short	(.L_15 - .L_14)
	.align		4
.L_14:
        /*0004*/ 	.word	index@(_ZN7cutlass13device_kernelINS_4gemm6kernel13GemmUniversalIN4cute5tupleIJiiiiEEENS1_10collective13CollectiveMmaINS1_34MainloopSm90TmaGmmaWarpSpecializedILi7ENS5_IJNS4_1CILi1EEESB_SB_EEENS1_35KernelTmaWarpSpecializedCooperativeEEENS5_IJNSA_ILi128EEESF_NSA_ILi32EEEEEENS_10tfloat32_tENS5_IJlSB_lEEESI_SJ_NS4_8TiledMMAINS4_8MMA_AtomIJNS4_4SM904GMMA30MMA_64x128x8_F32TF32TF32_SS_TNILNSN_7ScaleInE1ELSP_1EEEEEENS4_6LayoutINS5_IJNSA_ILi2EEESB_SB_EEENS5_IJSB_NSA_ILi0EEESV_EEEEENS5_IJNS4_10UnderscoreESY_SY_EEEEENS4_13SM90_TMA_LOADENS4_14ComposedLayoutINS4_7SwizzleILi3ELi4ELi3EEENS4_18smem_ptr_flag_bitsILi32EEENSS_INS5_IJNSA_ILi8EEESG_EEENS5_IJSG_SB_EEEEEEEvNS4_8identityES11_S1B_vS1C_EENS_8epilogue10collective6detail29Sm90TmaWarpSpecializedAdapterINS1F_15DefaultEpilogueISI_SJ_SJ_NS1E_6thread17LinearCombinationISI_Li1EffLNS1J_9ScaleType4KindE0ELNS_15FloatRoundStyleE2ESI_EENS1_15EpilogueDefaultEEEEEvvEEEEvNT_6ParamsE)
        /*0008*/ 	.word	0x000000a8


	//----- nvinfo : EIATTR_FRAME_SIZE
	.align		4
.L_15:
        /*000c*/ 	.byte	0x04, 0x11
        /*000e*/ 	.short	(.L_17 - .L_16)
	.align		4
.L_16:
        /*0010*/ 	.word	index@(_ZN7cutlass13device_kernelINS_4gemm6kernel13GemmUniversalIN4cute5tupleIJiiiiEEENS1_10collective13CollectiveMmaINS1_34MainloopSm90TmaGmmaWarpSpecializedILi7ENS5_IJNS4_1CILi1EEESB_SB_EEENS1_35KernelTmaWarpSpecializedCooperativeEEENS5_IJNSA_ILi128EEESF_NSA_ILi32EEEEEENS_10tfloat32_tENS5_IJlSB_lEEESI_SJ_NS4_8TiledMMAINS4_8MMA_AtomIJNS4_4SM904GMMA30MMA_64x128x8_F32TF32TF32_SS_TNILNSN_7ScaleInE1ELSP_1EEEEEENS4_6LayoutINS5_IJNSA_ILi2EEESB_SB_EEENS5_IJSB_NSA_ILi0EEESV_EEEEENS5_IJNS4_10UnderscoreESY_SY_EEEEENS4_13SM90_TMA_LOADENS4_14ComposedLayoutINS4_7SwizzleILi3ELi4ELi3EEENS4_18smem_ptr_flag_bitsILi32EEENSS_INS5_IJNSA_ILi8EEESG_EEENS5_IJSG_SB_EEEEEEEvNS4_8identityES11_S1B_vS1C_EENS_8epilogue10collective6detail29Sm90TmaWarpSpecializedAdapterINS1F_15DefaultEpilogueISI_SJ_SJ_NS1E_6thread17LinearCombinationISI_Li1EffLNS1J_9ScaleType4KindE0ELNS_15FloatRoundStyleE2ESI_EENS1_15EpilogueDefaultEEEEEvvEEEEvNT_6ParamsE)
        /*0014*/ 	.word	0x00000000


	//----- nvinfo : EIATTR_MIN_STACK_SIZE
	.align		4
.L_17:
        /*0018*/ 	.byte	0x04, 0x12
        /*001a*/ 	.short	(.L_19 - .L_18)
	.align		4
.L_18:
        /*001c*/ 	.word	index@(_ZN7cutlass13device_kernelINS_4gemm6kernel13GemmUniversalIN4cute5tupleIJiiiiEEENS1_10collective13CollectiveMmaINS1_34MainloopSm90TmaGmmaWarpSpecializedILi7ENS5_IJNS4_1CILi1EEESB_SB_EEENS1_35KernelTmaWarpSpecializedCooperativeEEENS5_IJNSA_ILi128EEESF_NSA_ILi32EEEEEENS_10tfloat32_tENS5_IJlSB_lEEESI_SJ_NS4_8TiledMMAINS4_8MMA_AtomIJNS4_4SM904GMMA30MMA_64x128x8_F32TF32TF32_SS_TNILNSN_7ScaleInE1ELSP_1EEEEEENS4_6LayoutINS5_IJNSA_ILi2EEESB_SB_EEENS5_IJSB_NSA_ILi0EEESV_EEEEENS5_IJNS4_10UnderscoreESY_SY_EEEEENS4_13SM90_TMA_LOADENS4_14ComposedLayoutINS4_7SwizzleILi3ELi4ELi3EEENS4_18smem_ptr_flag_bitsILi32EEENSS_INS5_IJNSA_ILi8EEESG_EEENS5_IJSG_SB_EEEEEEEvNS4_8identityES11_S1B_vS1C_EENS_8epilogue10collective6detail29Sm90TmaWarpSpecializedAdapterINS1F_15DefaultEpilogueISI_SJ_SJ_NS1E_6thread17LinearCombinationISI_Li1EffLNS1J_9ScaleType4KindE0ELNS_15FloatRoundStyleE2ESI_EENS1_15EpilogueDefaultEEEEEvvEEEEvNT_6ParamsE)
        /*0020*/ 	.word	0x00000000
.L_19:


//--------------------- .nv.compat                --------------------------
	.section	.nv.compat,"",@"SHT_CUDA_COMPAT_INFO"
	.align	4
        /*0000*/ 	.byte	0x02, 0x09, 0x01, 0x00, 0x02, 0x02, 0x04, 0x00, 0x02, 0x05, 0x05, 0x00, 0x03, 0x07, 0x01, 0x01
        /*0010*/ 	.byte	0x02, 0x03, 0x01, 0x00, 0x02, 0x06, 0x01, 0x00, 0x04, 0x0b, 0x08, 0x00, 0x00, 0x00, 0x00, 0x00
        /*0020*/ 	.byte	0x00, 0x00, 0x00, 0x00


//--------------------- .nv.info._ZN7cutlass13device_kernelINS_4gemm6kernel13GemmUniversalIN4cute5tupleIJiiiiEEENS1_10collective13CollectiveMmaINS1_34MainloopSm90TmaGmmaWarpSpecializedILi7ENS5_IJNS4_1CILi1EEESB_SB_EEENS1_35KernelTmaWarpSpecializedCooperativeEEENS5_IJNSA_ILi128EEESF_NSA_ILi32EEEEEENS_10tfloat32_tENS5_IJlSB_lEEESI_SJ_NS4_8TiledMMAINS4_8MMA_AtomIJNS4_4SM904GMMA30MMA_64x128x8_F32TF32TF32_SS_TNILNSN_7ScaleInE1ELSP_1EEEEEENS4_6LayoutINS5_IJNSA_ILi2EEESB_SB_EEENS5_IJSB_NSA_ILi0EEESV_EEEEENS5_IJNS4_10UnderscoreESY_SY_EEEEENS4_13SM90_TMA_LOADENS4_14ComposedLayoutINS4_7SwizzleILi3ELi4ELi3EEENS4_18smem_ptr_flag_bitsILi32EEENSS_INS5_IJNSA_ILi8EEESG_EEENS5_IJSG_SB_EEEEEEEvNS4_8identityES11_S1B_vS1C_EENS_8epilogue10collective6detail29Sm90TmaWarpSpecializedAdapterINS1F_15DefaultEpilogueISI_SJ_SJ_NS1E_6thread17LinearCombinationISI_Li1EffLNS1J_9ScaleType4KindE0ELNS_15FloatRoundStyleE2ESI_EENS1_15EpilogueDefaultEEEEEvvEEEEvNT_6ParamsE --------------------------
	.section	.nv.info._ZN7cutlass13device_kernelINS_4gemm6kernel13GemmUniversalIN4cute5tupleIJiiiiEEENS1_10collective13CollectiveMmaINS1_34MainloopSm90TmaGmmaWarpSpecializedILi7ENS5_IJNS4_1CILi1EEESB_SB_EEENS1_35KernelTmaWarpSpecializedCooperativeEEENS5_IJNSA_ILi128EEESF_NSA_ILi32EEEEEENS_10tfloat32_tENS5_IJlSB_lEEESI_SJ_NS4_8TiledMMAINS4_8MMA_AtomIJNS4_4SM904GMMA30MMA_64x128x8_F32TF32TF32_SS_TNILNSN_7ScaleInE1ELSP_1EEEEEENS4_6LayoutINS5_IJNSA_ILi2EEESB_SB_EEENS5_IJSB_NSA_ILi0EEESV_EEEEENS5_IJNS4_10UnderscoreESY_SY_EEEEENS4_13SM90_TMA_LOADENS4_14ComposedLayoutINS4_7SwizzleILi3ELi4ELi3EEENS4_18smem_ptr_flag_bitsILi32EEENSS_INS5_IJNSA_ILi8EEESG_EEENS5_IJSG_SB_EEEEEEEvNS4_8identityES11_S1B_vS1C_EENS_8epilogue10collective6detail29Sm90TmaWarpSpecializedAdapterINS1F_15DefaultEpilogueISI_SJ_SJ_NS1E_6thread17LinearCombinationISI_Li1EffLNS1J_9ScaleType4KindE0ELNS_15FloatRoundStyleE2ESI_EENS1_15EpilogueDefaultEEEEEvvEEEEvNT_6ParamsE,"",@"SHT_CUDA_INFO"
	.sectionflags	@""
	.align	4


	//----- nvinfo : EIATTR_CUDA_API_VERSION
	.align		4
        /*0000*/ 	.byte	0x04, 0x37
        /*0002*/ 	.short	(.L_21 - .L_20)
.L_20:
        /*0004*/ 	.word	0x00000082


	//----- nvinfo : EIATTR_KPARAM_INFO
	.align		4
.L_21:
        /*0008*/ 	.byte	0x04, 0x17
        /*000a*/ 	.short	(.L_23 - .L_22)
.L_22:
        /*000c*/ 	.word	0x00000000
        /*0010*/ 	.short	0x0000
        /*0012*/ 	.short	0x0070
        /*0014*/ 	.byte	0x00, 0xf0, 0x01, 0x10


	//----- nvinfo : EIATTR_SPARSE_MMA_MASK
	.align		4
.L_23:
        /*0018*/ 	.byte	0x03, 0x50
        /*001a*/ 	.short	0x0000


	//----- nvinfo : EIATTR_MAXREG_COUNT
	.align		4
        /*001c*/ 	.byte	0x03, 0x1b
        /*001e*/ 	.short	0x00a8


	//----- nvinfo : EIATTR_NUM_BARRIERS
	.align		4
        /*0020*/ 	.byte	0x02, 0x4c
        /*0022*/ 	.byte	0x01
	.zero		1


	//----- nvinfo : EIATTR_EXTERNS
	.align		4
        /*0024*/ 	.byte	0x04, 0x0f
        /*0026*/ 	.short	(.L_25 - .L_24)


	//   ....[0]....
	.align		4
.L_24:
        /*0028*/ 	.word	index@(__assertfail)


	//----- nvinfo : EIATTR_MERCURY_ISA_VERSION
	.align		4
.L_25:
        /*002c*/ 	.byte	0x03, 0x5f
        /*002e*/ 	.short	0x0101


	//----- nvinfo : EIATTR_INT_WARP_WIDE_INSTR_OFFSETS
	.align		4
        /*0030*/ 	.byte	0x04, 0x31
        /*0032*/ 	.short	(.L_27 - .L_26)


	//   ....[0]....
.L_26:
        /*0034*/ 	.word	0x00000450


	//   ....[1]....
        /*0038*/ 	.word	0x00000460


	//   ....[2]....
        /*003c*/ 	.word	0x00000520


	//----- nvinfo : EIATTR_COOP_GROUP_MASK_REGIDS
	.align		4
.L_27:
        /*0040*/ 	.byte	0x04, 0x29
        /*0042*/ 	.short	(.L_29 - .L_28)


	//   ....[0]....
.L_28:
        /*0044*/ 	.word	0xffffffff


	//   ....[1]....
        /*0048*/ 	.word	0xffffffff


	//   ....[2]....
        /*004c*/ 	.word	0xffffffff


	//   ....[3]....
        /*0050*/ 	.word	0xffffffff


	//   ....[4]....
        /*0054*/ 	.word	0xffffffff


	//----- nvinfo : EIATTR_COOP_GROUP_INSTR_OFFSETS
	.align		4
.L_29:
        /*0058*/ 	.byte	0x04, 0x28
        /*005a*/ 	.short	(.L_31 - .L_30)


	//   ....[0]....
.L_30:
        /*005c*/ 	.word	0x00000060


	//   ....[1]....
        /*0060*/ 	.word	0x00000070


	//   ....[2]....
        /*0064*/ 	.word	0x00000130


	//   ....[3]....
        /*0068*/ 	.word	0x00000320


	//   ....[4]....
        /*006c*/ 	.word	0x00001220


	//----- nvinfo : EIATTR_REG_RECONFIG
	.align		4
.L_31:
        /*0070*/ 	.byte	0x01, 0x54
	.zero		2


	//----- nvinfo : EIATTR_SYSCALL_OFFSETS
	.align		4
        /*0074*/ 	.byte	0x04, 0x46
        /*0076*/ 	.short	(.L_33 - .L_32)


	//   ....[0]....
.L_32:
        /*0078*/ 	.word	0x00001410


	//----- nvinfo : EIATTR_MBARRIER_INSTR_OFFSETS
	.align		4
.L_33:
        /*007c*/ 	.byte	0x04, 0x39
        /*007e*/ 	.short	(.L_35 - .L_34)


	//   ....[0]....
.L_34:
        /*0080*/ 	.word	0x00000230
        /*0084*/ 	.word	0x000000ff
        /*0088*/ 	.word	0x00000000
        /*008c*/ 	.short	0x0100
        /*008e*/ 	.byte	0x08
	.zero		1


	//   ....[1]....
        /*0090*/ 	.word	0x00000240
        /*0094*/ 	.word	0x000000ff
        /*0098*/ 	.word	0x00000038
        /*009c*/ 	.short	0x0100
        /*009e*/ 	.byte	0x08
	.zero		1


	//   ....[2]....
        /*00a0*/ 	.word	0x00000250
        /*00a4*/ 	.word	0x000000ff
        /*00a8*/ 	.word	0x00000008
        /*00ac*/ 	.short	0x0100
        /*00ae*/ 	.byte	0x08
	.zero		1


	//   ....[3]....
        /*00b0*/ 	.word	0x00000260
        /*00b4*/ 	.word	0x000000ff
        /*00b8*/ 	.word	0x00000040
        /*00bc*/ 	.short	0x0100
        /*00be*/ 	.byte	0x08
	.zero		1


	//   ....[4]....
        /*00c0*/ 	.word	0x00000270
        /*00c4*/ 	.word	0x000000ff
        /*00c8*/ 	.word	0x00000010
        /*00cc*/ 	.short	0x0100
        /*00ce*/ 	.byte	0x08
	.zero		1


	//   ....[5]....
        /*00d0*/ 	.word	0x00000280
        /*00d4*/ 	.word	0x000000ff
        /*00d8*/ 	.word	0x00000048
        /*00dc*/ 	.short	0x0100
        /*00de*/ 	.byte	0x08
	.zero		1


	//   ....[6]....
        /*00e0*/ 	.word	0x00000290
        /*00e4*/ 	.word	0x000000ff
        /*00e8*/ 	.word	0x00000018
        /*00ec*/ 	.short	0x0100
        /*00ee*/ 	.byte	0x08
	.zero		1


	//   ....[7]....
        /*00f0*/ 	.word	0x000002a0
        /*00f4*/ 	.word	0x000000ff
        /*00f8*/ 	.word	0x00000050
        /*00fc*/ 	.short	0x0100
        /*00fe*/ 	.byte	0x08
	.zero		1


	//   ....[8]....
        /*0100*/ 	.word	0x000002b0
        /*0104*/ 	.word	0x000000ff
        /*0108*/ 	.word	0x00000020
        /*010c*/ 	.short	0x0100
        /*010e*/ 	.byte	0x08
	.zero		1


	//   ....[9]....
        /*0110*/ 	.word	0x000002c0
        /*0114*/ 	.word	0x000000ff
        /*0118*/ 	.word	0x00000058
        /*011c*/ 	.short	0x0100
        /*011e*/ 	.byte	0x08
	.zero		1


	//   ....[10]....
        /*0120*/ 	.word	0x000002d0
        /*0124*/ 	.word	0x000000ff
        /*0128*/ 	.word	0x00000028
        /*012c*/ 	.short	0x0100
        /*012e*/ 	.byte	0x08
	.zero		1


	//   ....[11]....
        /*0130*/ 	.word	0x000002e0
        /*0134*/ 	.word	0x000000ff
        /*0138*/ 	.word	0x00000060
        /*013c*/ 	.short	0x0100
        /*013e*/ 	.byte	0x08
	.zero		1


	//   ....[12]....
        /*0140*/ 	.word	0x000002f0
        /*0144*/ 	.word	0x000000ff
        /*0148*/ 	.word	0x00000030
        /*014c*/ 	.short	0x0100
        /*014e*/ 	.byte	0x08
	.zero		1


	//   ....[13]....
        /*0150*/ 	.word	0x00000300
        /*0154*/ 	.word	0x000000ff
        /*0158*/ 	.word	0x00000068
        /*015c*/ 	.short	0x0100
        /*015e*/ 	.byte	0x08
	.zero		1


	//   ....[14]....
        /*0160*/ 	.word	0x000005a0
        /*0164*/ 	.word	0x000000ff
        /*0168*/ 	.word	0x00000080
        /*016c*/ 	.short	0x0100
        /*016e*/ 	.byte	0x08
	.zero		1


	//   ....[15]....
        /*0170*/ 	.word	0x00000620
        /*0174*/ 	.word	0x000000ff
        /*0178*/ 	.word	0x00000088
        /*017c*/ 	.short	0x0100
        /*017e*/ 	.byte	0x08
	.zero		1


	//   ....[16]....
        /*0180*/ 	.word	0x00001490
        /*0184*/ 	.word	0x00000003
        /*0188*/ 	.word	0x00000000
        /*018c*/ 	.short	0x010a
        /*018e*/ 	.byte	0x3f
	.zero		1


	//   ....[17]....
        /*0190*/ 	.word	0x000014f0
        /*0194*/ 	.word	0x00000003
        /*0198*/ 	.word	0x00000000
        /*019c*/ 	.short	0x010a
        /*019e*/ 	.byte	0x3f
	.zero		1


	//   ....[18]....
        /*01a0*/ 	.word	0x00001840
        /*01a4*/ 	.word	0x000000ff
        /*01a8*/ 	.word	0x00000000
        /*01ac*/ 	.short	0x010a
        /*01ae*/ 	.byte	0x07
	.zero		1


	//   ....[19]....
        /*01b0*/ 	.word	0x00001880
        /*01b4*/ 	.word	0x000000ff
        /*01b8*/ 	.word	0x00000000
        /*01bc*/ 	.short	0x010a
        /*01be*/ 	.byte	0x07
	.zero		1


	//   ....[20]....
        /*01c0*/ 	.word	0x00001ae0
        /*01c4*/ 	.word	0x000000ff
        /*01c8*/ 	.word	0x00000000
        /*01cc*/ 	.short	0x0101
        /*01ce*/ 	.byte	0x07
	.zero		1


	//   ....[21]....
        /*01d0*/ 	.word	0x00001ce0
        /*01d4*/ 	.word	0x000000ff
        /*01d8*/ 	.word	0x00000000
        /*01dc*/ 	.short	0x0101
        /*01de*/ 	.byte	0x04
	.zero		1


	//   ....[22]....
        /*01e0*/ 	.word	0x00006eb0
        /*01e4*/ 	.word	0x0000000e
        /*01e8*/ 	.word	0x00000038
        /*01ec*/ 	.short	0x010a
        /*01ee*/ 	.byte	0x3f
	.zero		1


	//   ....[23]....
        /*01f0*/ 	.word	0x00007280
        /*01f4*/ 	.word	0x00000006
        /*01f8*/ 	.word	0x00000088
        /*01fc*/ 	.short	0x0101
        /*01fe*/ 	.byte	0x3f
	.zero		1


	//   ....[24]....
        /*0200*/ 	.word	0x00007960
        /*0204*/ 	.word	0x00000007
        /*0208*/ 	.word	0x00000000
        /*020c*/ 	.short	0x010a
        /*020e*/ 	.byte	0x3f
	.zero		1


	//   ....[25]....
        /*0210*/ 	.word	0x000079e0
        /*0214*/ 	.word	0x00000009
        /*0218*/ 	.word	0x00000000
        /*021c*/ 	.short	0x010a
        /*021e*/ 	.byte	0x3f
	.zero		1


	//   ....[26]....
        /*0220*/ 	.word	0x00007a70
        /*0224*/ 	.word	0x00000006
        /*0228*/ 	.word	0x00000000
        /*022c*/ 	.short	0x010a
        /*022e*/ 	.byte	0x3f
	.zero		1


	//   ....[27]....
        /*0230*/ 	.word	0x00007b00
        /*0234*/ 	.word	0x00000009
        /*0238*/ 	.word	0x00000000
        /*023c*/ 	.short	0x010a
        /*023e*/ 	.byte	0x3f
	.zero		1


	//   ....[28]....
        /*0240*/ 	.word	0x00007b90
        /*0244*/ 	.word	0x00000006
        /*0248*/ 	.word	0x00000000
        /*024c*/ 	.short	0x010a
        /*024e*/ 	.byte	0x3f
	.zero		1


	//   ....[29]....
        /*0250*/ 	.word	0x00007c20
        /*0254*/ 	.word	0x00000009
        /*0258*/ 	.word	0x00000000
        /*025c*/ 	.short	0x010a
        /*025e*/ 	.byte	0x3f
	.zero		1


	//   ....[30]....
        /*0260*/ 	.word	0x00007cb0
        /*0264*/ 	.word	0x00000003
        /*0268*/ 	.word	0x00000000
        /*026c*/ 	.short	0x010a
        /*026e*/ 	.byte	0x3f
	.zero		1


	//   ....[31]....
        /*0270*/ 	.word	0x00007d10
        /*0274*/ 	.word	0x00000003
        /*0278*/ 	.word	0x00000000
        /*027c*/ 	.short	0x010a
        /*027e*/ 	.byte	0x3f
	.zero		1


	//   ....[32]....
        /*0280*/ 	.word	0x00007d70
        /*0284*/ 	.word	0x00000004
        /*0288*/ 	.word	0x00000000
        /*028c*/ 	.short	0x010a
        /*028e*/ 	.byte	0x3f
	.zero		1


	//   ....[33]....
        /*0290*/ 	.word	0x00007e40
        /*0294*/ 	.word	0x0000000e
        /*0298*/ 	.word	0x00000038
        /*029c*/ 	.short	0x010a
        /*029e*/ 	.byte	0x3f
	.zero		1


	//   ....[34]....
        /*02a0*/ 	.word	0x00007f10
        /*02a4*/ 	.word	0x00000007
        /*02a8*/ 	.word	0x00000000
        /*02ac*/ 	.short	0x010a
        /*02ae*/ 	.byte	0x3f
	.zero		1


	//   ....[35]....
        /*02b0*/ 	.word	0x00007f60
        /*02b4*/ 	.word	0x00000009
        /*02b8*/ 	.word	0x00000000
        /*02bc*/ 	.short	0x010a
        /*02be*/ 	.byte	0x3f
	.zero		1


	//   ....[36]....
        /*02c0*/ 	.word	0x00007fb0
        /*02c4*/ 	.word	0x00000006
        /*02c8*/ 	.word	0x00000000
        /*02cc*/ 	.short	0x010a
        /*02ce*/ 	.byte	0x3f
	.zero		1


	//   ....[37]....
        /*02d0*/ 	.word	0x00008000
        /*02d4*/ 	.word	0x00000009
        /*02d8*/ 	.word	0x00000000
        /*02dc*/ 	.short	0x010a
        /*02de*/ 	.byte	0x3f
	.zero		1


	//   ....[38]....
        /*02e0*/ 	.word	0x00008050
        /*02e4*/ 	.word	0x00000006
        /*02e8*/ 	.word	0x00000000
        /*02ec*/ 	.short	0x010a
        /*02ee*/ 	.byte	0x3f
	.zero		1


	//   ....[39]....
        /*02f0*/ 	.word	0x000080a0
        /*02f4*/ 	.word	0x00000009
        /*02f8*/ 	.word	0x00000000
        /*02fc*/ 	.short	0x010a
        /*02fe*/ 	.byte	0x3f
	.zero		1


	//----- nvinfo : EIATTR_NUM_MBARRIERS
	.align		4
.L_35:
        /*0300*/ 	.byte	0x03, 0x38
        /*0302*/ 	.short	0x0010


	//----- nvinfo : EIATTR_EXIT_INSTR_OFFSETS
	.align		4
        /*0304*/ 	.byte	0x04, 0x1c
        /*0306*/ 	.short	(.L_37 - .L_36)


	//   ....[0]....
.L_36:
        /*0308*/ 	.word	0x000006c0


	//   ....[1]....
        /*030c*/ 	.word	0x00000f80


	//   ....[2]....
        /*0310*/ 	.word	0x00006590


	//   ....[3]....
        /*0314*/ 	.word	0x00006bc0


	//   ....[4]....
        /*0318*/ 	.word	0x00007d00


	//----- nvinfo : EIATTR_MAX_THREADS
	.align		4
.L_37:
        /*031c*/ 	.byte	0x04, 0x05
        /*031e*/ 	.short	(.L_39 - .L_38)
.L_38:
        /*0320*/ 	.word	0x00000180
        /*0324*/ 	.word	0x00000001
        /*0328*/ 	.word	0x00000001


	//----- nvinfo : EIATTR_CRS_STACK_SIZE
	.align		4
.L_39:
        /*032c*/ 	.byte	0x04, 0x1e
        /*032e*/ 	.short	(.L_41 - .L_40)
.L_40:
        /*0330*/ 	.word	0x00000000


	//----- nvinfo : EIATTR_CBANK_PARAM_SIZE
	.align		4
.L_41:
        /*0334*/ 	.byte	0x03, 0x19
        /*0336*/ 	.short	0x0470


	//----- nvinfo : EIATTR_PARAM_CBANK
	.align		4
        /*0338*/ 	.byte	0x04, 0x0a
        /*033a*/ 	.short	(.L_43 - .L_42)
	.align		4
.L_42:
        /*033c*/ 	.word	index@(.nv.constant0._ZN7cutlass13device_kernelINS_4gemm6kernel13GemmUniversalIN4cute5tupleIJiiiiEEENS1_10collective13CollectiveMmaINS1_34MainloopSm90TmaGmmaWarpSpecializedILi7ENS5_IJNS4_1CILi1EEESB_SB_EEENS1_35KernelTmaWarpSpecializedCooperativeEEENS5_IJNSA_ILi128EEESF_NSA_ILi32EEEEEENS_10tfloat32_tENS5_IJlSB_lEEESI_SJ_NS4_8TiledMMAINS4_8MMA_AtomIJNS4_4SM904GMMA30MMA_64x128x8_F32TF32TF32_SS_TNILNSN_7ScaleInE1ELSP_1EEEEEENS4_6LayoutINS5_IJNSA_ILi2EEESB_SB_EEENS5_IJSB_NSA_ILi0EEESV_EEEEENS5_IJNS4_10UnderscoreESY_SY_EEEEENS4_13SM90_TMA_LOADENS4_14ComposedLayoutINS4_7SwizzleILi3ELi4ELi3EEENS4_18smem_ptr_flag_bitsILi32EEENSS_INS5_IJNSA_ILi8EEESG_EEENS5_IJSG_SB_EEEEEEEvNS4_8identityES11_S1B_vS1C_EENS_8epilogue10collective6detail29Sm90TmaWarpSpecializedAdapterINS1F_15DefaultEpilogueISI_SJ_SJ_NS1E_6thread17LinearCombinationISI_Li1EffLNS1J_9ScaleType4KindE0ELNS_15FloatRoundStyleE2ESI_EENS1_15EpilogueDefaultEEEEEvvEEEEvNT_6ParamsE)
        /*0340*/ 	.short	0x0210
        /*0342*/ 	.short	0x0470


	//----- nvinfo : EIATTR_SW_WAR
	.align		4
.L_43:
        /*0344*/ 	.byte	0x04, 0x36
        /*0346*/ 	.short	(.L_45 - .L_44)
.L_44:
        /*0348*/ 	.word	0x00000008
.L_45:


//--------------------- .nv.callgraph             --------------------------
	.section	.nv.callgraph,"",@"SHT_CUDA_CALLGRAPH"
	.align	4
	.sectionentsize	8
	.align		4
        /*0000*/ 	.word	0x00000000
	.align		4
        /*0004*/ 	.word	0xffffffff
	.align		4
        /*0008*/ 	.word	index@(_ZN7cutlass13device_kernelINS_4gemm6kernel13GemmUniversalIN4cute5tupleIJiiiiEEENS1_10collective13CollectiveMmaINS1_34MainloopSm90TmaGmmaWarpSpecializedILi7ENS5_IJNS4_1CILi1EEESB_SB_EEENS1_35KernelTmaWarpSpecializedCooperativeEEENS5_IJNSA_ILi128EEESF_NSA_ILi32EEEEEENS_10tfloat32_tENS5_IJlSB_lEEESI_SJ_NS4_8TiledMMAINS4_8MMA_AtomIJNS4_4SM904GMMA30MMA_64x128x8_F32TF32TF32_SS_TNILNSN_7ScaleInE1ELSP_1EEEEEENS4_6LayoutINS5_IJNSA_ILi2EEESB_SB_EEENS5_IJSB_NSA_ILi0EEESV_EEEEENS5_IJNS4_10UnderscoreESY_SY_EEEEENS4_13SM90_TMA_LOADENS4_14ComposedLayoutINS4_7SwizzleILi3ELi4ELi3EEENS4_18smem_ptr_flag_bitsILi32EEENSS_INS5_IJNSA_ILi8EEESG_EEENS5_IJSG_SB_EEEEEEEvNS4_8identityES11_S1B_vS1C_EENS_8epilogue10collective6detail29Sm90TmaWarpSpecializedAdapterINS1F_15DefaultEpilogueISI_SJ_SJ_NS1E_6thread17LinearCombinationISI_Li1EffLNS1J_9ScaleType4KindE0ELNS_15FloatRoundStyleE2ESI_EENS1_15EpilogueDefaultEEEEEvvEEEEvNT_6ParamsE)
	.align		4
        /*000c*/ 	.word	index@(__assertfail)
	.align		4
        /*0010*/ 	.word	0x00000000
	.align		4
        /*0014*/ 	.word	0xfffffffe
	.align		4
        /*0018*/ 	.word	0x00000000
	.align		4
        /*001c*/ 	.word	0xfffffffd
	.align		4
        /*0020*/ 	.word	0x00000000
	.align		4
        /*0024*/ 	.word	0xfffffffc


//--------------------- .nv.constant4             --------------------------
	.section	.nv.constant4,"a",@progbits
	.align	8
	.align		8
.nv.constant4:
        /*0000*/ 	.dword	__assertfail
	.align		8
        /*0008*/ 	.dword	__unnamed_1
	.align		8
        /*0010*/ 	.dword	_ZN40_INTERNAL_be5c8a06_4_k_cu_76c2ef31_301124cuda3std3__45__cpo5beginE
	.align		8
        /*0018*/ 	.dword	_ZN40_INTERNAL_be5c8a06_4_k_cu_76c2ef31_301124cuda3std3__45__cpo3endE
	.align		8
        /*0020*/ 	.dword	_ZN40_INTERNAL_be5c8a06_4_k_cu_76c2ef31_301124cuda3std3__45__cpo6cbeginE
	.align		8
        /*0028*/ 	.dword	_ZN40_INTERNAL_be5c8a06_4_k_cu_76c2ef31_301124cuda3std3__45__cpo4cendE
	.align		8
        /*0030*/ 	.dword	_ZN40_INTERNAL_be5c8a06_4_k_cu_76c2ef31_301124cuda3std3__442_GLOBAL__N__be5c8a06_4_k_cu_76c2ef31_301126ignoreE
	.align		8
        /*0038*/ 	.dword	_ZN40_INTERNAL_be5c8a06_4_k_cu_76c2ef31_301124cuda3std3__419piecewise_constructE
	.align		8
        /*0040*/ 	.dword	_ZN40_INTERNAL_be5c8a06_4_k_cu_76c2ef31_301124cuda3std3__48in_placeE
	.align		8
        /*0048*/ 	.dword	_ZN40_INTERNAL_be5c8a06_4_k_cu_76c2ef31_301124cuda3std6ranges3__45__cpo4swapE
	.align		8
        /*0050*/ 	.dword	_ZN40_INTERNAL_be5c8a06_4_k_cu_76c2ef31_301124cuda3std6ranges3__45__cpo9iter_moveE
	.align		8
        /*0058*/ 	.dword	_ZN40_INTERNAL_be5c8a06_4_k_cu_76c2ef31_301124cute7productE
	.align		8
        /*0060*/ 	.dword	_ZN40_INTERNAL_be5c8a06_4_k_cu_76c2ef31_301124cute1_E
	.align		8
        /*0068*/ 	.dword	$str$22
	.align		8
        /*0070*/ 	.dword	$str$23


//--------------------- .text._ZN7cutlass13device_kernelINS_4gemm6kernel13GemmUniversalIN4cute5tupleIJiiiiEEENS1_10collective13CollectiveMmaINS1_34MainloopSm90TmaGmmaWarpSpecializedILi7ENS5_IJNS4_1CILi1EEESB_SB_EEENS1_35KernelTmaWarpSpecializedCooperativeEEENS5_IJNSA_ILi128EEESF_NSA_ILi32EEEEEENS_10tfloat32_tENS5_IJlSB_lEEESI_SJ_NS4_8TiledMMAINS4_8MMA_AtomIJNS4_4SM904GMMA30MMA_64x128x8_F32TF32TF32_SS_TNILNSN_7ScaleInE1ELSP_1EEEEEENS4_6LayoutINS5_IJNSA_ILi2EEESB_SB_EEENS5_IJSB_NSA_ILi0EEESV_EEEEENS5_IJNS4_10UnderscoreESY_SY_EEEEENS4_13SM90_TMA_LOADENS4_14ComposedLayoutINS4_7SwizzleILi3ELi4ELi3EEENS4_18smem_ptr_flag_bitsILi32EEENSS_INS5_IJNSA_ILi8EEESG_EEENS5_IJSG_SB_EEEEEEEvNS4_8identityES11_S1B_vS1C_EENS_8epilogue10collective6detail29Sm90TmaWarpSpecializedAdapterINS1F_15DefaultEpilogueISI_SJ_SJ_NS1E_6thread17LinearCombinationISI_Li1EffLNS1J_9ScaleType4KindE0ELNS_15FloatRoundStyleE2ESI_EENS1_15EpilogueDefaultEEEEEvvEEEEvNT_6ParamsE --------------------------
	.section	.text._ZN7cutlass13device_kernelINS_4gemm6kernel13GemmUniversalIN4cute5tupleIJiiiiEEENS1_10collective13CollectiveMmaINS1_34MainloopSm90TmaGmmaWarpSpecializedILi7ENS5_IJNS4_1CILi1EEESB_SB_EEENS1_35KernelTmaWarpSpecializedCooperativeEEENS5_IJNSA_ILi128EEESF_NSA_ILi32EEEEEENS_10tfloat32_tENS5_IJlSB_lEEESI_SJ_NS4_8TiledMMAINS4_8MMA_AtomIJNS4_4SM904GMMA30MMA_64x128x8_F32TF32TF32_SS_TNILNSN_7ScaleInE1ELSP_1EEEEEENS4_6LayoutINS5_IJNSA_ILi2EEESB_SB_EEENS5_IJSB_NSA_ILi0EEESV_EEEEENS5_IJNS4_10UnderscoreESY_SY_EEEEENS4_13SM90_TMA_LOADENS4_14ComposedLayoutINS4_7SwizzleILi3ELi4ELi3EEENS4_18smem_ptr_flag_bitsILi32EEENSS_INS5_IJNSA_ILi8EEESG_EEENS5_IJSG_SB_EEEEEEEvNS4_8identityES11_S1B_vS1C_EENS_8epilogue10collective6detail29Sm90TmaWarpSpecializedAdapterINS1F_15DefaultEpilogueISI_SJ_SJ_NS1E_6thread17LinearCombinationISI_Li1EffLNS1J_9ScaleType4KindE0ELNS_15FloatRoundStyleE2ESI_EENS1_15EpilogueDefaultEEEEEvvEEEEvNT_6ParamsE,"ax",@progbits
	.align	128
.text._ZN7cutlass13device_kernelINS_4gemm6kernel13GemmUniversalIN4cute5tupleIJiiiiEEENS1_10collective13CollectiveMmaINS1_34MainloopSm90TmaGmmaWarpSpecializedILi7ENS5_IJNS4_1CILi1EEESB_SB_EEENS1_35KernelTmaWarpSpecializedCooperativeEEENS5_IJNSA_ILi128EEESF_NSA_ILi32EEEEEENS_10tfloat32_tENS5_IJlSB_lEEESI_SJ_NS4_8TiledMMAINS4_8MMA_AtomIJNS4_4SM904GMMA30MMA_64x128x8_F32TF32TF32_SS_TNILNSN_7ScaleInE1ELSP_1EEEEEENS4_6LayoutINS5_IJNSA_ILi2EEESB_SB_EEENS5_IJSB_NSA_ILi0EEESV_EEEEENS5_IJNS4_10UnderscoreESY_SY_EEEEENS4_13SM90_TMA_LOADENS4_14ComposedLayoutINS4_7SwizzleILi3ELi4ELi3EEENS4_18smem_ptr_flag_bitsILi32EEENSS_INS5_IJNSA_ILi8EEESG_EEENS5_IJSG_SB_EEEEEEEvNS4_8identityES11_S1B_vS1C_EENS_8epilogue10collective6detail29Sm90TmaWarpSpecializedAdapterINS1F_15DefaultEpilogueISI_SJ_SJ_NS1E_6thread17LinearCombinationISI_Li1EffLNS1J_9ScaleType4KindE0ELNS_15FloatRoundStyleE2ESI_EENS1_15EpilogueDefaultEEEEEvvEEEEvNT_6ParamsE:
        .type           _ZN7cutlass13device_kernelINS_4gemm6kernel13GemmUniversalIN4cute5tupleIJiiiiEEENS1_10collective13CollectiveMmaINS1_34MainloopSm90TmaGmmaWarpSpecializedILi7ENS5_IJNS4_1CILi1EEESB_SB_EEENS1_35KernelTmaWarpSpecializedCooperativeEEENS5_IJNSA_ILi128EEESF_NSA_ILi32EEEEEENS_10tfloat32_tENS5_IJlSB_lEEESI_SJ_NS4_8TiledMMAINS4_8MMA_AtomIJNS4_4SM904GMMA30MMA_64x128x8_F32TF32TF32_SS_TNILNSN_7ScaleInE1ELSP_1EEEEEENS4_6LayoutINS5_IJNSA_ILi2EEESB_SB_EEENS5_IJSB_NSA_ILi0EEESV_EEEEENS5_IJNS4_10UnderscoreESY_SY_EEEEENS4_13SM90_TMA_LOADENS4_14ComposedLayoutINS4_7SwizzleILi3ELi4ELi3EEENS4_18smem_ptr_flag_bitsILi32EEENSS_INS5_IJNSA_ILi8EEESG_EEENS5_IJSG_SB_EEEEEEEvNS4_8identityES11_S1B_vS1C_EENS_8epilogue10collective6detail29Sm90TmaWarpSpecializedAdapterINS1F_15DefaultEpilogueISI_SJ_SJ_NS1E_6thread17LinearCombinationISI_Li1EffLNS1J_9ScaleType4KindE0ELNS_15FloatRoundStyleE2ESI_EENS1_15EpilogueDefaultEEEEEvvEEEEvNT_6ParamsE,@function
        .size           _ZN7cutlass13device_kernelINS_4gemm6kernel13GemmUniversalIN4cute5tupleIJiiiiEEENS1_10collective13CollectiveMmaINS1_34MainloopSm90TmaGmmaWarpSpecializedILi7ENS5_IJNS4_1CILi1EEESB_SB_EEENS1_35KernelTmaWarpSpecializedCooperativeEEENS5_IJNSA_ILi128EEESF_NSA_ILi32EEEEEENS_10tfloat32_tENS5_IJlSB_lEEESI_SJ_NS4_8TiledMMAINS4_8MMA_AtomIJNS4_4SM904GMMA30MMA_64x128x8_F32TF32TF32_SS_TNILNSN_7ScaleInE1ELSP_1EEEEEENS4_6LayoutINS5_IJNSA_ILi2EEESB_SB_EEENS5_IJSB_NSA_ILi0EEESV_EEEEENS5_IJNS4_10UnderscoreESY_SY_EEEEENS4_13SM90_TMA_LOADENS4_14ComposedLayoutINS4_7SwizzleILi3ELi4ELi3EEENS4_18smem_ptr_flag_bitsILi32EEENSS_INS5_IJNSA_ILi8EEESG_EEENS5_IJSG_SB_EEEEEEEvNS4_8identityES11_S1B_vS1C_EENS_8epilogue10collective6detail29Sm90TmaWarpSpecializedAdapterINS1F_15DefaultEpilogueISI_SJ_SJ_NS1E_6thread17LinearCombinationISI_Li1EffLNS1J_9ScaleType4KindE0ELNS_15FloatRoundStyleE2ESI_EENS1_15EpilogueDefaultEEEEEvvEEEEvNT_6ParamsE,(.L_x_200 - _ZN7cutlass13device_kernelINS_4gemm6kernel13GemmUniversalIN4cute5tupleIJiiiiEEENS1_10collective13CollectiveMmaINS1_34MainloopSm90TmaGmmaWarpSpecializedILi7ENS5_IJNS4_1CILi1EEESB_SB_EEENS1_35KernelTmaWarpSpecializedCooperativeEEENS5_IJNSA_ILi128EEESF_NSA_ILi32EEEEEENS_10tfloat32_tENS5_IJlSB_lEEESI_SJ_NS4_8TiledMMAINS4_8MMA_AtomIJNS4_4SM904GMMA30MMA_64x128x8_F32TF32TF32_SS_TNILNSN_7ScaleInE1ELSP_1EEEEEENS4_6LayoutINS5_IJNSA_ILi2EEESB_SB_EEENS5_IJSB_NSA_ILi0EEESV_EEEEENS5_IJNS4_10UnderscoreESY_SY_EEEEENS4_13SM90_TMA_LOADENS4_14ComposedLayoutINS4_7SwizzleILi3ELi4ELi3EEENS4_18smem_ptr_flag_bitsILi32EEENSS_INS5_IJNSA_ILi8EEESG_EEENS5_IJSG_SB_EEEEEEEvNS4_8identityES11_S1B_vS1C_EENS_8epilogue10collective6detail29Sm90TmaWarpSpecializedAdapterINS1F_15DefaultEpilogueISI_SJ_SJ_NS1E_6thread17LinearCombinationISI_Li1EffLNS1J_9ScaleType4KindE0ELNS_15FloatRoundStyleE2ESI_EENS1_15EpilogueDefaultEEEEEvvEEEEvNT_6ParamsE)
        .other          _ZN7cutlass13device_kernelINS_4gemm6kernel13GemmUniversalIN4cute5tupleIJiiiiEEENS1_10collective13CollectiveMmaINS1_34MainloopSm90TmaGmmaWarpSpecializedILi7ENS5_IJNS4_1CILi1EEESB_SB_EEENS1_35KernelTmaWarpSpecializedCooperativeEEENS5_IJNSA_ILi128EEESF_NSA_ILi32EEEEEENS_10tfloat32_tENS5_IJlSB_lEEESI_SJ_NS4_8TiledMMAINS4_8MMA_AtomIJNS4_4SM904GMMA30MMA_64x128x8_F32TF32TF32_SS_TNILNSN_7ScaleInE1ELSP_1EEEEEENS4_6LayoutINS5_IJNSA_ILi2EEESB_SB_EEENS5_IJSB_NSA_ILi0EEESV_EEEEENS5_IJNS4_10UnderscoreESY_SY_EEEEENS4_13SM90_TMA_LOADENS4_14ComposedLayoutINS4_7SwizzleILi3ELi4ELi3EEENS4_18smem_ptr_flag_bitsILi32EEENSS_INS5_IJNSA_ILi8EEESG_EEENS5_IJSG_SB_EEEEEEEvNS4_8identityES11_S1B_vS1C_EENS_8epilogue10collective6detail29Sm90TmaWarpSpecializedAdapterINS1F_15DefaultEpilogueISI_SJ_SJ_NS1E_6thread17LinearCombinationISI_Li1EffLNS1J_9ScaleType4KindE0ELNS_15FloatRoundStyleE2ESI_EENS1_15EpilogueDefaultEEEEEvvEEEEvNT_6ParamsE,@"STO_CUDA_ENTRY STV_DEFAULT"
_ZN7cutlass13device_kernelINS_4gemm6kernel13GemmUniversalIN4cute5tupleIJiiiiEEENS1_10collective13CollectiveMmaINS1_34MainloopSm90TmaGmmaWarpSpecializedILi7ENS5_IJNS4_1CILi1EEESB_SB_EEENS1_35KernelTmaWarpSpecializedCooperativeEEENS5_IJNSA_ILi128EEESF_NSA_ILi32EEEEEENS_10tfloat32_tENS5_IJlSB_lEEESI_SJ_NS4_8TiledMMAINS4_8MMA_AtomIJNS4_4SM904GMMA30MMA_64x128x8_F32TF32TF32_SS_TNILNSN_7ScaleInE1ELSP_1EEEEEENS4_6LayoutINS5_IJNSA_ILi2EEESB_SB_EEENS5_IJSB_NSA_ILi0EEESV_EEEEENS5_IJNS4_10UnderscoreESY_SY_EEEEENS4_13SM90_TMA_LOADENS4_14ComposedLayoutINS4_7SwizzleILi3ELi4ELi3EEENS4_18smem_ptr_flag_bitsILi32EEENSS_INS5_IJNSA_ILi8EEESG_EEENS5_IJSG_SB_EEEEEEEvNS4_8identityES11_S1B_vS1C_EENS_8epilogue10collective6detail29Sm90TmaWarpSpecializedAdapterINS1F_15DefaultEpilogueISI_SJ_SJ_NS1E_6thread17LinearCombinationISI_Li1EffLNS1J_9ScaleType4KindE0ELNS_15FloatRoundStyleE2ESI_EENS1_15EpilogueDefaultEEEEEvvEEEEvNT_6ParamsE:
[----:B------:R-:W0:Y:S01]  /*0000*/  LDC R1, c[0x0][0x28] ;  /* 0x00000a00ff017b82 */ /* 0x000e220000000800 */
[----:B------:R-:W1:Y:S01]  /*0010*/  S2R R3, SR_TID.X ;  /* 0x0000000000037919 */ /* 0x000e620000002100 */
[----:B------:R-:W-:Y:S01]  /*0020*/  ELECT P0, URZ, PT ;  /* 0x00000000003f782f */ /* 0x000fe20003800000 */
[----:B------:R-:W-:Y:S01]  /*0030*/  BSSY B0, `(.L_x_0) ;  /* 0x000000f000007945 */ /* 0x000fe20003800000 */
[--C-:B-1----:R-:W-:Y:S02]  /*0040*/  SHF.R.U32.HI R0, RZ, 0x5, R3.reuse ;  /* 0x00000005ff007819 */ /* 0x102fe40000011603 */
[----:B------:R-:W-:-:S03]  /*0050*/  SHF.R.U32.HI R14, RZ, 0x7, R3 ;  /* 0x00000007ff0e7819 */ /* 0x000fc60000011603 */
[----:B------:R-:W1:Y:S04]  /*0060*/  SHFL.IDX PT, R4, R0, RZ, 0x1f ;  /* 0x00001fff00047589 */ /* 0x000e6800000e0000 */
[----:B------:R2:W3:Y:S01]  /*0070*/  SHFL.IDX PT, R10, R14, RZ, 0x1f ;  /* 0x00001fff0e0a7589 */ /* 0x0004e200000e0000 */
[----:B-1----:R-:W-:-:S13]  /*0080*/  ISETP.NE.OR P0, PT, R4, RZ, !P0 ;  /* 0x000000ff0400720c */ /* 0x002fda0004705670 */
[----:B0-23--:R-:W-:Y:S05]  /*0090*/  @P0 BRA `(.L_x_1) ;  /* 0x0000000000200947 */ /* 0x00dfea0003800000 */
[----:B------:R-:W-:Y:S02]  /*00a0*/  ULDC.64 UR4, c[0x0][0x198] ;  /* 0x0000660000047ab9 */ /* 0x000fe40000000a00 */
[----:B------:R-:W-:Y:S02]  /*00b0*/  UIADD3 UR6, UP0, UR4, 0xf0, URZ ;  /* 0x000000f004067890 */ /* 0x000fe4000ff1e03f */
[----:B------:R-:W-:Y:S02]  /*00c0*/  UIADD3 UR4, UP1, UR4, 0x1f0, URZ ;  /* 0x000001f004047890 */ /* 0x000fe4000ff3e03f */
[----:B------:R-:W-:Y:S02]  /*00d0*/  UIADD3.X UR7, URZ, UR5, URZ, UP0, !UPT ;  /* 0x000000053f077290 */ /* 0x000fe400087fe43f */
[----:B------:R-:W-:-:S07]  /*00e0*/  UIADD3.X UR5, URZ, UR5, URZ, UP1, !UPT ;  /* 0x000000053f057290 */ /* 0x000fce0008ffe43f */
[----:B------:R0:W-:Y:S02]  /*00f0*/  UTMACCTL.PF [UR6] ;  /* 0x00000000060079b9 */ /* 0x0001e40008040000 */
[----:B------:R0:W-:Y:S02]  /*0100*/  UTMACCTL.PF [UR4] ;  /* 0x00000000040079b9 */ /* 0x0001e40008040000 */
[----:B0-----:R-:W-:Y:S01]  /*0110*/  NOP ;  /* 0x0000000000007918 */ /* 0x001fe20000000000 */
.L_x_1:
[----:B------:R-:W-:Y:S05]  /*0120*/  BSYNC B0 ;  /* 0x0000000000007941 */ /* 0x000fea0003800000 */
.L_x_0:
[----:B------:R-:W0:Y:S02]  /*0130*/  SHFL.IDX PT, R2, R0, RZ, 0x1f ;  /* 0x00001fff00027589 */ /* 0x000e2400000e0000 */
[----:B0-----:R-:W-:-:S13]  /*0140*/  ISETP.NE.AND P0, PT, R2, RZ, PT ;  /* 0x000000ff0200720c */ /* 0x001fda0003f05270 */
[----:B------:R-:W-:Y:S05]  /*0150*/  @P0 BRA `(.L_x_2) ;  /* 0x0000000000700947 */ /* 0x000fea0003800000 */
[----:B------:R-:W0:Y:S01]  /*0160*/  S2UR UR8, SR_CgaCtaId ;  /* 0x00000000000879c3 */ /* 0x000e220000008800 */
[----:B------:R-:W-:Y:S01]  /*0170*/  UMOV UR4, 0x400 ;  /* 0x0000040000047882 */ /* 0x000fe20000000000 */
[----:B------:R-:W-:Y:S01]  /*0180*/  UMOV UR5, 0x1 ;  /* 0x0000000100057882 */ /* 0x000fe20000000000 */
[----:B------:R-:W-:Y:S01]  /*0190*/  UMOV UR6, 0x100 ;  /* 0x0000010000067882 */ /* 0x000fe20000000000 */
[----:B------:R-:W-:Y:S01]  /*01a0*/  ELECT P0, URZ, PT ;  /* 0x00000000003f782f */ /* 0x000fe20003800000 */
[----:B------:R-:W-:-:S04]  /*01b0*/  UIADD3 UR6, -UR6, 0x100000, URZ ;  /* 0x0010000006067890 */ /* 0x000fc8000fffe13f */
[----:B------:R-:W-:Y:S02]  /*01c0*/  USHF.L.U32 UR7, UR6, 0xb, URZ ;  /* 0x0000000b06077899 */ /* 0x000fe4000800063f */
[----:B------:R-:W-:Y:S02]  /*01d0*/  USHF.L.U32 UR6, UR6, 0x1, URZ ;  /* 0x0000000106067899 */ /* 0x000fe4000800063f */
[----:B0-----:R-:W-:Y:S02]  /*01e0*/  ULEA UR8, UR8, UR4, 0x18 ;  /* 0x0000000408087291 */ /* 0x001fe4000f8ec03f */
[----:B------:R-:W-:-:S04]  /*01f0*/  UIADD3 UR4, -UR5, 0x100000, URZ ;  /* 0x0010000005047890 */ /* 0x000fc8000fffe13f */
[----:B------:R-:W-:Y:S02]  /*0200*/  USHF.L.U32 UR5, UR4, 0xb, URZ ;  /* 0x0000000b04057899 */ /* 0x000fe4000800063f */
[----:B------:R-:W-:Y:S01]  /*0210*/  USHF.L.U32 UR4, UR4, 0x1, URZ ;  /* 0x0000000104047899 */ /* 0x000fe2000800063f */
[----:B------:R-:W0:Y:S11]  /*0220*/  FENCE.VIEW.ASYNC.S ;  /* 0x00000000000073c6 */ /* 0x000e360000000000 */
[----:B0-----:R0:W1:Y:S01]  /*0230*/  SYNCS.EXCH.64 URZ, [UR8], UR4 ;  /* 0x00000004083f75b2 */ /* 0x0010620008000100 */
[----:B------:R0:W2:Y:S01]  /*0240*/  SYNCS.EXCH.64 URZ, [UR8+0x38], UR6 ;  /* 0x00003806083f75b2 */ /* 0x0000a20008000100 */
[----:B------:R0:W3:Y:S01]  /*0250*/  SYNCS.EXCH.64 URZ, [UR8+0x8], UR4 ;  /* 0x00000804083f75b2 */ /* 0x0000e20008000100 */
[----:B------:R0:W4:Y:S01]  /*0260*/  SYNCS.EXCH.64 URZ, [UR8+0x40], UR6 ;  /* 0x00004006083f75b2 */ /* 0x0001220008000100 */
[----:B------:R0:W0:Y:S01]  /*0270*/  SYNCS.EXCH.64 URZ, [UR8+0x10], UR4 ;  /* 0x00001004083f75b2 */ /* 0x0000220008000100 */
        /* <DEDUP_REMOVED lines=9> */
[----:B------:R-:W-:Y:S01]  /*0310*/  NOP ;  /* 0x0000000000007918 */ /* 0x000fe20000000000 */
.L_x_2:
[----:B------:R-:W5:Y:S01]  /*0320*/  SHFL.IDX PT, R0, R0, RZ, 0x1f ;  /* 0x00001fff00007589 */ /* 0x000f6200000e0000 */
[----:B------:R-:W-:Y:S01]  /*0330*/  ELECT P0, URZ, PT ;  /* 0x00000000003f782f */ /* 0x000fe20003800000 */
[----:B------:R-:W1:Y:S01]  /*0340*/  LDC R2, c[0x0][0x65c] ;  /* 0x00019700ff027b82 */ /* 0x000e620000000800 */
[----:B------:R-:W-:Y:S01]  /*0350*/  SHF.R.S32.HI R7, RZ, 0x1f, R4 ;  /* 0x0000001fff077819 */ /* 0x000fe20000011404 */
[----:B------:R-:W2:Y:S01]  /*0360*/  S2R R5, SR_CTAID.Y ;  /* 0x0000000000057919 */ /* 0x000ea20000002600 */
[----:B0-----:R-:W-:Y:S01]  /*0370*/  UMOV UR4, 0x20 ;  /* 0x0000002000047882 */ /* 0x001fe20000000000 */
[----:B------:R-:W-:Y:S01]  /*0380*/  NOP ;  /* 0x0000000000007918 */ /* 0x000fe20000000000 */
[----:B------:R-:W-:Y:S01]  /*0390*/  LEA.HI R7, R7, R4, RZ, 0x2 ;  /* 0x0000000407077211 */ /* 0x000fe200078f10ff */
[----:B------:R-:W0:Y:S01]  /*03a0*/  S2R R6, SR_CTAID.X ;  /* 0x0000000000067919 */ /* 0x000e220000002500 */
[----:B------:R-:W-:Y:S01]  /*03b0*/  ISETP.NE.AND P2, PT, R10, RZ, PT ;  /* 0x000000ff0a00720c */ /* 0x000fe20003f45270 */
[----:B------:R-:W-:Y:S01]  /*03c0*/  NOP ;  /* 0x0000000000007918 */ /* 0x000fe20000000000 */
[----:B------:R-:W-:-:S02]  /*03d0*/  LOP3.LUT R7, R7, 0xfffffffc, RZ, 0xc0, !PT ;  /* 0xfffffffc07077812 */ /* 0x000fc400078ec0ff */
[----:B-----5:R-:W-:Y:S02]  /*03e0*/  ISETP.NE.OR P0, PT, R0, RZ, !P0 ;  /* 0x000000ff0000720c */ /* 0x020fe40004705670 */
[----:B-1----:R-:W-:-:S04]  /*03f0*/  ISETP.NE.AND P3, PT, R2, 0x1, PT ;  /* 0x000000010200780c */ /* 0x002fc80003f65270 */
[----:B------:R-:W-:Y:S01]  /*0400*/  P2R R0, PR, RZ, 0x8 ;  /* 0x00000008ff007803 */ /* 0x000fe20000000000 */
[----:B------:R-:W-:Y:S01]  /*0410*/  IMAD.IADD R0, R4, 0x1, -R7 ;  /* 0x0000000104007824 */ /* 0x000fe200078e0a07 */
[----:B------:R-:W-:Y:S01]  /*0420*/  LOP3.LUT R4, R3, 0x7f, RZ, 0xc0, !PT ;  /* 0x0000007f03047812 */ /* 0x000fe200078ec0ff */
[----:B------:R-:W-:-:S03]  /*0430*/  IMAD.MOV.U32 R7, RZ, RZ, RZ ;  /* 0x000000ffff077224 */ /* 0x000fc600078e00ff */
[----:B------:R-:W-:Y:S01]  /*0440*/  ISETP.NE.AND P1, PT, R0, 0x3, PT ;  /* 0x000000030000780c */ /* 0x000fe20003f25270 */
[----:B------:R-:W-:Y:S01]  /*0450*/  VOTEU.ALL UP0, P0 ;  /* 0x00000000003f7886 */ /* 0x000fe20000000000 */
[----:B------:R-:W-:Y:S01]  /*0460*/  VOTEU.ALL UP1, P0 ;  /* 0x00000000003f7886 */ /* 0x000fe20000020000 */
[----:B------:R-:W0:Y:S01]  /*0470*/  @P3 LDC R17, c[0x0][0x10] ;  /* 0x00000400ff113b82 */ /* 0x000e220000000800 */
[----:B--2---:R-:W-:Y:S02]  /*0480*/  @P3 IMAD.MOV.U32 R8, RZ, RZ, R5 ;  /* 0x000000ffff083224 */ /* 0x004fe400078e0005 */
[----:B------:R-:W-:Y:S01]  /*0490*/  @!UP0 UMOV UR6, 0x400 ;  /* 0x0000040000068882 */ /* 0x000fe20000000000 */
[----:B------:R-:W-:-:S04]  /*04a0*/  @!UP0 UIADD3 UR4, -UR4, 0x100000, URZ ;  /* 0x0010000004048890 */ /* 0x000fc8000fffe13f */
[----:B------:R-:W-:Y:S02]  /*04b0*/  @!UP0 USHF.L.U32 UR5, UR4, 0xb, URZ ;  /* 0x0000000b04058899 */ /* 0x000fe4000800063f */
[----:B------:R-:W-:Y:S01]  /*04c0*/  @!UP0 USHF.L.U32 UR4, UR4, 0x1, URZ ;  /* 0x0000000104048899 */ /* 0x000fe2000800063f */
[----:B------:R-:W-:Y:S01]  /*04d0*/  @P3 IMAD.MOV.U32 R9, RZ, RZ, RZ ;  /* 0x000000ffff093224 */ /* 0x000fe200078e00ff */
[----:B------:R-:W1:Y:S08]  /*04e0*/  @!UP0 S2UR UR7, SR_CgaCtaId ;  /* 0x00000000000789c3 */ /* 0x000e700000008800 */
[----:B------:R-:W2:Y:S01]  /*04f0*/  @!P3 LDC R11, c[0x0][0xc] ;  /* 0x00000300ff0bbb82 */ /* 0x000ea20000000800 */
[----:B0-----:R-:W-:Y:S01]  /*0500*/  @P3 IMAD.WIDE.U32 R16, R6, R17, R8 ;  /* 0x0000001106103225 */ /* 0x001fe200078e0008 */
[----:B-1----:R-:W-:Y:S01]  /*0510*/  @!UP0 ULEA UR8, UR7, UR6, 0x18 ;  /* 0x0000000607088291 */ /* 0x002fe2000f8ec03f */
[----:B------:R-:W-:-:S02]  /*0520*/  VOTEU.ALL UP0, P0 ;  /* 0x00000000003f7886 */ /* 0x000fc40000000000 */
[----:B------:R-:W-:Y:S01]  /*0530*/  ULDC UR6, c[0x0][0xc] ;  /* 0x0000030000067ab9 */ /* 0x000fe20000000800 */
[----:B------:R-:W-:Y:S01]  /*0540*/  ISETP.EQ.OR P0, PT, R0, RZ, !P1 ;  /* 0x000000ff0000720c */ /* 0x000fe20004f02670 */
[----:B------:R-:W-:-:S03]  /*0550*/  ULDC UR7, c[0x0][0x10] ;  /* 0x0000040000077ab9 */ /* 0x000fc60000000800 */
[C---:B------:R-:W-:Y:S01]  /*0560*/  ISETP.EQ.AND P0, PT, R10.reuse, RZ, P0 ;  /* 0x000000ff0a00720c */ /* 0x040fe20000702270 */
[----:B------:R-:W-:Y:S02]  /*0570*/  VIADD R10, R10, 0xffffffff ;  /* 0xffffffff0a0a7836 */ /* 0x000fe40000000000 */
[----:B--2---:R-:W-:Y:S01]  /*0580*/  @!P3 IMAD.WIDE.U32 R8, R11, R5, R6 ;  /* 0x000000050b08b225 */ /* 0x004fe200078e0006 */
[----:B------:R-:W0:Y:S02]  /*0590*/  FENCE.VIEW.ASYNC.S ;  /* 0x00000000000073c6 */ /* 0x000e240000000000 */
[----:B0-----:R-:W3:Y:S01]  /*05a0*/  @!UP0 SYNCS.EXCH.64 URZ, [UR8+0x80], UR4 ;  /* 0x00008004083f85b2 */ /* 0x001ee20008000100 */
[----:B------:R-:W-:Y:S01]  /*05b0*/  SEL R18, RZ, 0x1, !P0 ;  /* 0x00000001ff127807 */ /* 0x000fe20004000000 */
[----:B------:R-:W-:Y:S01]  /*05c0*/  @P3 IMAD.MOV.U32 R11, RZ, RZ, RZ ;  /* 0x000000ffff0b3224 */ /* 0x000fe200078e00ff */
[----:B------:R-:W-:Y:S01]  /*05d0*/  ISETP.GE.U32.AND P1, PT, R10, 0x2, PT ;  /* 0x000000020a00780c */ /* 0x000fe20003f26070 */
[----:B------:R-:W-:-:S02]  /*05e0*/  @!P3 IMAD.MOV.U32 R16, RZ, RZ, R8 ;  /* 0x000000ffff10b224 */ /* 0x000fc400078e0008 */
[----:B------:R-:W-:Y:S01]  /*05f0*/  @P3 IMAD.IADD R17, R17, 0x1, R11 ;  /* 0x0000000111113824 */ /* 0x000fe200078e020b */
[----:B------:R-:W-:Y:S01]  /*0600*/  SEL R18, R18, 0x2, P1 ;  /* 0x0000000212127807 */ /* 0x000fe20000800000 */
[----:B------:R-:W-:Y:S01]  /*0610*/  @!P3 IMAD.MOV.U32 R17, RZ, RZ, R9 ;  /* 0x000000ffff11b224 */ /* 0x000fe200078e0009 */
[----:B------:R0:W3:Y:S01]  /*0620*/  @!UP1 SYNCS.EXCH.64 URZ, [UR8+0x88], UR4 ;  /* 0x00008804083f95b2 */ /* 0x0000e20008000100 */
[----:B------:R-:W-:Y:S01]  /*0630*/  NOP ;  /* 0x0000000000007918 */ /* 0x000fe20000000000 */
[----:B0-----:R-:W-:-:S03]  /*0640*/  UIMAD.WIDE.U32 UR4, UR6, UR7, URZ ;  /* 0x00000007060472a5 */ /* 0x001fc6000f8e003f */
[----:B------:R-:W-:Y:S02]  /*0650*/  ULDC UR6, c[0x0][0x14] ;  /* 0x0000050000067ab9 */ /* 0x000fe40000000800 */
[----:B------:R-:W-:Y:S02]  /*0660*/  UIMAD.WIDE.U32 UR36, UR4, UR6, URZ ;  /* 0x00000006042472a5 */ /* 0x000fe4000f8e003f */
[----:B------:R-:W-:-:S04]  /*0670*/  UIMAD UR42, UR5, UR6, URZ ;  /* 0x00000006052a72a4 */ /* 0x000fc8000f8e023f */
[----:B------:R-:W-:Y:S01]  /*0680*/  UIADD3 UR42, UR37, UR42, URZ ;  /* 0x0000002a252a7290 */ /* 0x000fe2000fffe03f */
[----:B---34-:R-:W-:Y:S06]  /*0690*/  BAR.SYNC.DEFER_BLOCKING 0x0 ;  /* 0x0000000000007b1d */ /* 0x018fec0000010000 */
[----:B------:R-:W-:Y:S05]  /*06a0*/  @!P2 BRA `(.L_x_3) ;  /* 0x0000005c00bca947 */ /* 0x000fea0003800000 */
[----:B------:R-:W-:-:S13]  /*06b0*/  ISETP.GT.U32.AND P0, PT, R10, 0x1, PT ;  /* 0x000000010a00780c */ /* 0x000fda0003f04070 */
[----:B------:R-:W-:Y:S05]  /*06c0*/  @P0 EXIT ;  /* 0x000000000000094d */ /* 0x000fea0003800000 */
[----:B------:R-:W-:Y:S01]  /*06d0*/  ULDC.64 UR4, c[0x0][0x650] ;  /* 0x0001940000047ab9 */ /* 0x000fe20000000a00 */
[----:B------:R-:W-:Y:S01]  /*06e0*/  PRMT R0, RZ, 0x7610, R0 ;  /* 0x00007610ff007816 */ /* 0x000fe20000000000 */
[----:B------:R-:W-:Y:S01]  /*06f0*/  IMAD.MOV.U32 R101, RZ, RZ, -0x1 ;  /* 0xffffffffff657424 */ /* 0x000fe200078e00ff */
[----:B------:R-:W-:Y:S01]  /*0700*/  ISETP.GE.U32.AND P0, PT, R16, UR4, PT ;  /* 0x0000000410007c0c */ /* 0x000fe2000bf06070 */
[----:B------:R-:W-:Y:S02]  /*0710*/  IMAD.MOV.U32 R100, RZ, RZ, -0x1 ;  /* 0xffffffffff647424 */ /* 0x000fe400078e00ff */
[----:B------:R-:W-:Y:S01]  /*0720*/  IMAD.MOV.U32 R99, RZ, RZ, -0x1 ;  /* 0xffffffffff637424 */ /* 0x000fe200078e00ff */
[----:B------:R-:W-:-:S13]  /*0730*/  ISETP.GE.U32.AND.EX P0, PT, R17, UR5, PT, P0 ;  /* 0x0000000511007c0c */ /* 0x000fda000bf06100 */
[----:B------:R-:W-:Y:S05]  /*0740*/  @P0 BRA `(.L_x_4) ;  /* 0x0000000400540947 */ /* 0x000fea0003800000 */
[----:B------:R-:W0:Y:S01]  /*0750*/  LDC.64 R20, c[0x0][0x628] ;  /* 0x00018a00ff147b82 */ /* 0x000e220000000a00 */
[----:B------:R-:W-:Y:S02]  /*0760*/  IMAD.MOV.U32 R8, RZ, RZ, R16 ;  /* 0x000000ffff087224 */ /* 0x000fe400078e0010 */
[----:B------:R-:W-:-:S05]  /*0770*/  IMAD.MOV.U32 R9, RZ, RZ, R17 ;  /* 0x000000ffff097224 */ /* 0x000fca00078e0011 */
[----:B------:R-:W1:Y:S08]  /*0780*/  LDC R0, c[0x0][0x630] ;  /* 0x00018c00ff007b82 */ /* 0x000e700000000800 */
[----:B------:R-:W2:Y:S01]  /*0790*/  LDC.64 R22, c[0x0][0x620] ;  /* 0x00018800ff167b82 */ /* 0x000ea20000000a00 */
[----:B0-----:R-:W-:-:S04]  /*07a0*/  ISETP.NE.U32.AND P0, PT, R20, RZ, PT ;  /* 0x000000ff1400720c */ /* 0x001fc80003f05070 */
[----:B------:R-:W-:-:S13]  /*07b0*/  ISETP.NE.AND.EX P0, PT, R21, RZ, PT, P0 ;  /* 0x000000ff1500720c */ /* 0x000fda0003f05300 */
[----:B-12---:R-:W-:Y:S05]  /*07c0*/  @!P0 BRA `(.L_x_5) ;  /* 0x0000000000288947 */ /* 0x006fea0003800000 */
[----:B------:R-:W0:Y:S02]  /*07d0*/  LDC R13, c[0x0][0x634] ;  /* 0x00018d00ff0d7b82 */ /* 0x000e240000000800 */
[----:B0-----:R-:W-:-:S05]  /*07e0*/  IADD3 R13, P0, R16, R13, RZ ;  /* 0x0000000d100d7210 */ /* 0x001fca0007f1e0ff */
[----:B------:R-:W-:-:S04]  /*07f0*/  IMAD.X R15, RZ, RZ, R17, P0 ;  /* 0x000000ffff0f7224 */ /* 0x000fc800000e0611 */
[----:B------:R-:W-:-:S04]  /*0800*/  IMAD.WIDE.U32 R8, R15, R20, RZ ;  /* 0x000000140f087225 */ /* 0x000fc800078e00ff */
[----:B------:R-:W-:-:S04]  /*0810*/  IMAD.WIDE.U32 R10, P0, R13, R21, R8 ;  /* 0x000000150d0a7225 */ /* 0x000fc80007800008 */
[----:B------:R-:W-:-:S04]  /*0820*/  IMAD.WIDE.U32 R8, R13, R20, RZ ;  /* 0x000000140d087225 */ /* 0x000fc800078e00ff */
[----:B------:R-:W-:Y:S01]  /*0830*/  IMAD.X R13, RZ, RZ, RZ, P0 ;  /* 0x000000ffff0d7224 */ /* 0x000fe200000e06ff */
[----:B------:R-:W-:Y:S01]  /*0840*/  IADD3 RZ, P0, R9, R10, RZ ;  /* 0x0000000a09ff7210 */ /* 0x000fe20007f1e0ff */
[----:B------:R-:W-:-:S04]  /*0850*/  IMAD.MOV.U32 R12, RZ, RZ, R11 ;  /* 0x000000ffff0c7224 */ /* 0x000fc800078e000b */
[----:B------:R-:W-:-:S08]  /*0860*/  IMAD.WIDE.U32.X R8, R15, R21, R12, P0 ;  /* 0x000000150f087225 */ /* 0x000fd000000e040c */
.L_x_5:
[-CC-:B------:R-:W-:Y:S01]  /*0870*/  SHF.R.U64 R99, R8, R0.reuse, R9.reuse ;  /* 0x0000000008637219 */ /* 0x180fe20000001209 */
[----:B------:R-:W0:Y:S01]  /*0880*/  LDC R12, c[0x0][0x618] ;  /* 0x00018600ff0c7b82 */ /* 0x000e220000000800 */
[----:B------:R-:W-:Y:S01]  /*0890*/  SHF.R.U32.HI R7, RZ, R0, R9 ;  /* 0x00000000ff077219 */ /* 0x000fe20000011609 */
[----:B------:R-:W-:Y:S01]  /*08a0*/  ULDC UR4, c[0x0][0x150] ;  /* 0x0000540000047ab9 */ /* 0x000fe20000000800 */
[----:B------:R-:W-:Y:S02]  /*08b0*/  IADD3 R11, P0, RZ, -R99, RZ ;  /* 0x80000063ff0b7210 */ /* 0x000fe40007f1e0ff */
[----:B------:R-:W-:-:S03]  /*08c0*/  I2FP.F32.U32 R0, R6 ;  /* 0x0000000600007245 */ /* 0x000fc60000201000 */
[----:B------:R-:W1:Y:S01]  /*08d0*/  LDC.64 R30, c[0x0][0x640] ;  /* 0x00019000ff1e7b82 */ /* 0x000e620000000a00 */
[----:B------:R-:W-:Y:S02]  /*08e0*/  IMAD.X R13, RZ, RZ, ~R7, P0 ;  /* 0x000000ffff0d7224 */ /* 0x000fe400000e0e07 */
[----:B------:R-:W-:Y:S01]  /*08f0*/  FMUL R0, R0, UR4 ;  /* 0x0000000400007c20 */ /* 0x000fe20008400000 */
[----:B------:R-:W-:Y:S01]  /*0900*/  IMAD.WIDE.U32 R8, R11, R22, R16 ;  /* 0x000000160b087225 */ /* 0x000fe200078e0010 */
[----:B------:R-:W-:-:S03]  /*0910*/  ULDC UR4, c[0x0][0x154] ;  /* 0x0000550000047ab9 */ /* 0x000fc60000000800 */
[----:B------:R-:W-:Y:S01]  /*0920*/  IMAD R10, R13, R22, RZ ;  /* 0x000000160d0a7224 */ /* 0x000fe200078e02ff */
[----:B------:R-:W2:Y:S01]  /*0930*/  LDC R7, c[0x0][0x144] ;  /* 0x00005100ff077b82 */ /* 0x000ea20000000800 */
[----:B------:R-:W3:Y:S02]  /*0940*/  F2I.U32.TRUNC.NTZ R0, R0 ;  /* 0x0000000000007305 */ /* 0x000ee4000020f000 */
[----:B------:R-:W-:-:S04]  /*0950*/  IMAD R11, R11, R23, R10 ;  /* 0x000000170b0b7224 */ /* 0x000fc800078e020a */
[----:B------:R-:W-:Y:S01]  /*0960*/  IMAD.IADD R9, R9, 0x1, R11 ;  /* 0x0000000109097824 */ /* 0x000fe200078e020b */
[----:B------:R-:W4:Y:S01]  /*0970*/  LDC R24, c[0x0][0x608] ;  /* 0x00018200ff187b82 */ /* 0x000f220000000800 */
[----:B------:R-:W-:-:S03]  /*0980*/  IMAD.MOV.U32 R11, RZ, RZ, -0x1 ;  /* 0xffffffffff0b7424 */ /* 0x000fc600078e00ff */
[-CC-:B0-----:R-:W-:Y:S02]  /*0990*/  SHF.R.U64 R22, R8, R12.reuse, R9.reuse ;  /* 0x0000000c08167219 */ /* 0x181fe40000001209 */
[----:B------:R-:W-:Y:S02]  /*09a0*/  I2FP.F32.U32 R8, R5 ;  /* 0x0000000500087245 */ /* 0x000fe40000201000 */
[----:B------:R-:W0:Y:S01]  /*09b0*/  LDC R28, c[0x0][0x658] ;  /* 0x00019600ff1c7b82 */ /* 0x000e220000000800 */
[----:B-1----:R-:W-:Y:S01]  /*09c0*/  ISETP.NE.U32.AND P0, PT, R30, RZ, PT ;  /* 0x000000ff1e00720c */ /* 0x002fe20003f05070 */
[----:B---3--:R-:W-:Y:S02]  /*09d0*/  IMAD.MOV R10, RZ, RZ, -R0 ;  /* 0x000000ffff0a7224 */ /* 0x008fe400078e0a00 */
[----:B------:R-:W-:Y:S01]  /*09e0*/  FMUL R8, R8, UR4 ;  /* 0x0000000408087c20 */ /* 0x000fe20008400000 */
[----:B------:R-:W-:Y:S02]  /*09f0*/  SHF.R.U32.HI R9, RZ, R12, R9 ;  /* 0x0000000cff097219 */ /* 0x000fe40000011609 */
[----:B------:R-:W-:Y:S01]  /*0a00*/  ISETP.NE.AND.EX P0, PT, R31, RZ, PT, P0 ;  /* 0x000000ff1f00720c */ /* 0x000fe20003f05300 */
[----:B------:R1:W3:Y:S01]  /*0a10*/  F2I.U32.TRUNC.NTZ R15, R8 ;  /* 0x00000008000f7305 */ /* 0x0002e2000020f000 */
[----:B------:R-:W1:Y:S01]  /*0a20*/  LDC R20, c[0x0][0x148] ;  /* 0x00005200ff147b82 */ /* 0x000e620000000800 */
[----:B--2---:R-:W-:-:S07]  /*0a30*/  IMAD R0, R7, R10, R6 ;  /* 0x0000000a07007224 */ /* 0x004fce00078e0206 */
[----:B------:R-:W2:Y:S01]  /*0a40*/  LDC R26, c[0x0][0x600] ;  /* 0x00018000ff1a7b82 */ /* 0x000ea20000000800 */
[-CC-:B----4-:R-:W-:Y:S02]  /*0a50*/  SHF.R.U64 R32, R22, R24.reuse, R9.reuse ;  /* 0x0000001816207219 */ /* 0x190fe40000001209 */
[----:B------:R-:W-:Y:S01]  /*0a60*/  SHF.R.U32.HI R7, RZ, R24, R9 ;  /* 0x00000018ff077219 */ /* 0x000fe20000011609 */
[----:B------:R-:W-:-:S04]  /*0a70*/  IMAD.MOV.U32 R9, RZ, RZ, 0x1 ;  /* 0x00000001ff097424 */ /* 0x000fc800078e00ff */
[----:B------:R-:W4:Y:S01]  /*0a80*/  LDC R21, c[0x0][0x648] ;  /* 0x00019200ff157b82 */ /* 0x000f220000000800 */
[-C--:B0-----:R-:W-:Y:S02]  /*0a90*/  SHF.L.U32 R6, R11, R28.reuse, RZ ;  /* 0x0000001c0b067219 */ /* 0x081fe400000006ff */
[--C-:B------:R-:W-:Y:S02]  /*0aa0*/  SHF.R.U64 R24, R32, R28, R7.reuse ;  /* 0x0000001c20187219 */ /* 0x100fe40000001207 */
[----:B------:R-:W-:Y:S02]  /*0ab0*/  LOP3.LUT R13, RZ, R6, RZ, 0x33, !PT ;  /* 0x00000006ff0d7212 */ /* 0x000fe400078e33ff */
[-C--:B------:R-:W-:Y:S01]  /*0ac0*/  SHF.R.U32.HI R7, RZ, R28.reuse, R7 ;  /* 0x0000001cff077219 */ /* 0x080fe20000011607 */
[----:B------:R-:W0:Y:S01]  /*0ad0*/  LDC R23, c[0x0][0x638] ;  /* 0x00018e00ff177b82 */ /* 0x000e220000000800 */
[----:B------:R-:W-:Y:S01]  /*0ae0*/  SHF.L.U32 R12, R9, R28, RZ ;  /* 0x0000001c090c7219 */ /* 0x000fe200000006ff */
[----:B------:R-:W-:-:S06]  /*0af0*/  IMAD.MOV.U32 R6, RZ, RZ, R24 ;  /* 0x000000ffff067224 */ /* 0x000fcc00078e0018 */
[----:B------:R-:W0:Y:S01]  /*0b00*/  LDC R101, c[0x0][0x610] ;  /* 0x00018400ff657b82 */ /* 0x000e220000000800 */
[----:B-1-3--:R-:W-:Y:S05]  /*0b10*/  @!P0 BRA `(.L_x_6) ;  /* 0x0000000000288947 */ /* 0x00afea0003800000 */
[----:B------:R-:W1:Y:S02]  /*0b20*/  LDC R11, c[0x0][0x64c] ;  /* 0x00019300ff0b7b82 */ /* 0x000e640000000800 */
[----:B-1----:R-:W-:-:S05]  /*0b30*/  IADD3 R11, P0, R24, R11, RZ ;  /* 0x0000000b180b7210 */ /* 0x002fca0007f1e0ff */
        /* <DEDUP_REMOVED lines=8> */
.L_x_6:
[----:B----4-:R-:W-:Y:S01]  /*0bc0*/  SHF.R.U64 R6, R6, R21, R7 ;  /* 0x0000001506067219 */ /* 0x010fe20000001207 */
[----:B--2---:R-:W-:Y:S01]  /*0bd0*/  VIADD R7, R26, 0xffffffff ;  /* 0xffffffff1a077836 */ /* 0x004fe20000000000 */
[----:B------:R-:W-:Y:S01]  /*0be0*/  LOP3.LUT R13, R32, R13, RZ, 0xc0, !PT ;  /* 0x0000000d200d7212 */ /* 0x000fe200078ec0ff */
[----:B------:R-:W-:Y:S02]  /*0bf0*/  IMAD.MOV R15, RZ, RZ, -R15 ;  /* 0x000000ffff0f7224 */ /* 0x000fe400078e0a0f */
[----:B------:R-:W-:Y:S02]  /*0c00*/  IMAD.MOV R8, RZ, RZ, -R6 ;  /* 0x000000ffff087224 */ /* 0x000fe400078e0a06 */
[----:B------:R-:W-:Y:S01]  /*0c10*/  IMAD R13, R12, R6, R13 ;  /* 0x000000060c0d7224 */ /* 0x000fe200078e020d */
[----:B------:R-:W-:Y:S01]  /*0c20*/  LOP3.LUT R6, R22, R7, RZ, 0xc0, !PT ;  /* 0x0000000716067212 */ /* 0x000fe200078ec0ff */
[----:B------:R-:W-:Y:S02]  /*0c30*/  @P3 IMAD R0, R20, R15, R5 ;  /* 0x0000000f14003224 */ /* 0x000fe400078e0205 */
[----:B0-----:R-:W-:-:S02]  /*0c40*/  IMAD R5, R8, R23, R24 ;  /* 0x0000001708057224 */ /* 0x001fc400078e0218 */
[----:B------:R-:W-:Y:S02]  /*0c50*/  IMAD R101, R13, R101, R0 ;  /* 0x000000650d657224 */ /* 0x000fe400078e0200 */
[----:B------:R-:W-:Y:S02]  /*0c60*/  IMAD R6, R5, R26, R6 ;  /* 0x0000001a05067224 */ /* 0x000fe400078e0206 */
[----:B------:R-:W-:-:S03]  /*0c70*/  IMAD.MOV.U32 R0, RZ, RZ, 0x1 ;  /* 0x00000001ff007424 */ /* 0x000fc600078e00ff */
[----:B------:R-:W-:Y:S02]  /*0c80*/  SEL R100, R6, R101, !P3 ;  /* 0x0000006506647207 */ /* 0x000fe40005800000 */
[----:B------:R-:W-:-:S07]  /*0c90*/  SEL R101, R101, R6, !P3 ;  /* 0x0000000665657207 */ /* 0x000fce0005800000 */
.L_x_4:
[----:B------:R-:W-:-:S08]  /*0ca0*/  NOP ;  /* 0x0000000000007918 */ /* 0x000fd00000000000 */
[----:B------:R-:W0:Y:S02]  /*0cb0*/  USETMAXREG.TRY_ALLOC.CTAPOOL UP0, 0xe8 ;  /* 0x000000e8000079c8 */ /* 0x000e240008000600 */
[----:B0-----:R-:W-:-:S13]  /*0cc0*/  PLOP3.LUT P0, PT, PT, PT, UP0, 0x80, 0x0 ;  /* 0x000000000000781c */ /* 0x001fda0003f0f008 */
[----:B------:R-:W-:Y:S05]  /*0cd0*/  @!P0 BRA `(.L_x_4) ;  /* 0xfffffffc00f08947 */ /* 0x000fea000383ffff */
[----:B------:R-:W-:Y:S01]  /*0ce0*/  ULDC.64 UR4, c[0x0][0x598] ;  /* 0x0001660000047ab9 */ /* 0x000fe20000000a00 */
[----:B------:R-:W-:Y:S01]  /*0cf0*/  ULDC.64 UR38, c[0x0][0x208] ;  /* 0x0000820000267ab9 */ /* 0x000fe20000000a00 */
[----:B------:R-:W-:-:S04]  /*0d00*/  ISETP.NE.U32.AND P0, PT, RZ, UR4, PT ;  /* 0x00000004ff007c0c */ /* 0x000fc8000bf05070 */
[----:B------:R-:W-:-:S13]  /*0d10*/  ISETP.NE.AND.EX P0, PT, RZ, UR5, PT, P0 ;  /* 0x00000005ff007c0c */ /* 0x000fda000bf05300 */
[----:B------:R-:W-:Y:S05]  /*0d20*/  @!P0 BRA `(.L_x_7) ;  /* 0x00000000001c8947 */ /* 0x000fea0003800000 */
[----:B------:R-:W0:Y:S02]  /*0d30*/  LDC.64 R6, c[0x0][0x598] ;  /* 0x00016600ff067b82 */ /* 0x000e240000000a00 */
[----:B0-----:R-:W2:Y:S02]  /*0d40*/  LDG.E.64 R6, desc[UR38][R6.64] ;  /* 0x0000002606067981 */ /* 0x001ea4000c1e1b00 */
[----:B--2---:R-:W-:-:S04]  /*0d50*/  ISETP.NE.U32.AND P0, PT, R6, RZ, PT ;  /* 0x000000ff0600720c */ /* 0x004fc80003f05070 */
[----:B------:R-:W-:-:S13]  /*0d60*/  ISETP.NE.AND.EX P0, PT, R7, RZ, PT, P0 ;  /* 0x000000ff0700720c */ /* 0x000fda0003f05300 */
[----:B------:R-:W-:Y:S05]  /*0d70*/  @!P0 BRA `(.L_x_7) ;  /* 0x0000000000088947 */ /* 0x000fea0003800000 */
[----:B------:R0:W5:Y:S01]  /*0d80*/  LD.E R19, desc[UR38][R6.64] ;  /* 0x0000002606137980 */ /* 0x000162000c101900 */
[----:B------:R-:W-:Y:S05]  /*0d90*/  BRA `(.L_x_8) ;  /* 0x0000000000247947 */ /* 0x000fea0003800000 */
.L_x_7:
[----:B------:R-:W-:Y:S02]  /*0da0*/  ULDC.64 UR4, c[0x0][0x588] ;  /* 0x0001620000047ab9 */ /* 0x000fe40000000a00 */
[----:B------:R-:W-:-:S04]  /*0db0*/  ISETP.NE.U32.AND P0, PT, RZ, UR4, PT ;  /* 0x00000004ff007c0c */ /* 0x000fc8000bf05070 */
[----:B------:R-:W-:-:S13]  /*0dc0*/  ISETP.NE.AND.EX P0, PT, RZ, UR5, PT, P0 ;  /* 0x00000005ff007c0c */ /* 0x000fda000bf05300 */
[----:B------:R-:W-:Y:S05]  /*0dd0*/  @!P0 BRA `(.L_x_9) ;  /* 0x00000000000c8947 */ /* 0x000fea0003800000 */
[----:B------:R-:W0:Y:S02]  /*0de0*/  LDC.64 R6, c[0x0][0x588] ;  /* 0x00016200ff067b82 */ /* 0x000e240000000a00 */
[----:B0-----:R1:W5:Y:S01]  /*0df0*/  LDG.E R19, desc[UR38][R6.64] ;  /* 0x0000002606137981 */ /* 0x001362000c1e1900 */
[----:B------:R-:W-:Y:S05]  /*0e00*/  BRA `(.L_x_8) ;  /* 0x0000000000087947 */ /* 0x000fea0003800000 */
.L_x_9:
[----:B------:R-:W-:Y:S02]  /*0e10*/  ULDC UR4, c[0x0][0x580] ;  /* 0x0001600000047ab9 */ /* 0x000fe40000000800 */
[----:B------:R-:W-:-:S07]  /*0e20*/  IMAD.U32 R19, RZ, RZ, UR4 ;  /* 0x00000004ff137e24 */ /* 0x000fce000f8e00ff */
.L_x_8:
[----:B------:R-:W-:Y:S02]  /*0e30*/  ULDC.64 UR4, c[0x0][0x5a0] ;  /* 0x0001680000047ab9 */ /* 0x000fe40000000a00 */
[----:B------:R-:W-:-:S04]  /*0e40*/  ISETP.NE.U32.AND P0, PT, RZ, UR4, PT ;  /* 0x00000004ff007c0c */ /* 0x000fc8000bf05070 */
[----:B------:R-:W-:-:S13]  /*0e50*/  ISETP.NE.AND.EX P0, PT, RZ, UR5, PT, P0 ;  /* 0x00000005ff007c0c */ /* 0x000fda000bf05300 */
[----:B------:R-:W-:Y:S05]  /*0e60*/  @!P0 BRA `(.L_x_10) ;  /* 0x00000000001c8947 */ /* 0x000fea0003800000 */
[----:B01----:R-:W0:Y:S02]  /*0e70*/  LDC.64 R6, c[0x0][0x5a0] ;  /* 0x00016800ff067b82 */ /* 0x003e240000000a00 */
[----:B0-----:R-:W2:Y:S02]  /*0e80*/  LDG.E.64 R6, desc[UR38][R6.64] ;  /* 0x0000002606067981 */ /* 0x001ea4000c1e1b00 */
[----:B--2---:R-:W-:-:S04]  /*0e90*/  ISETP.NE.U32.AND P0, PT, R6, RZ, PT ;  /* 0x000000ff0600720c */ /* 0x004fc80003f05070 */
[----:B------:R-:W-:-:S13]  /*0ea0*/  ISETP.NE.AND.EX P0, PT, R7, RZ, PT, P0 ;  /* 0x000000ff0700720c */ /* 0x000fda0003f05300 */
[----:B------:R-:W-:Y:S05]  /*0eb0*/  @!P0 BRA `(.L_x_10) ;  /* 0x0000000000088947 */ /* 0x000fea0003800000 */
[----:B------:R0:W5:Y:S01]  /*0ec0*/  LD.E R88, desc[UR38][R6.64] ;  /* 0x0000002606587980 */ /* 0x000162000c101900 */
[----:B------:R-:W-:Y:S05]  /*0ed0*/  BRA `(.L_x_11) ;  /* 0x0000000000247947 */ /* 0x000fea0003800000 */
.L_x_10:
[----:B------:R-:W-:Y:S02]  /*0ee0*/  ULDC.64 UR4, c[0x0][0x590] ;  /* 0x0001640000047ab9 */ /* 0x000fe40000000a00 */
[----:B------:R-:W-:-:S04]  /*0ef0*/  ISETP.NE.U32.AND P0, PT, RZ, UR4, PT ;  /* 0x00000004ff007c0c */ /* 0x000fc8000bf05070 */
[----:B------:R-:W-:-:S13]  /*0f00*/  ISETP.NE.AND.EX P0, PT, RZ, UR5, PT, P0 ;  /* 0x00000005ff007c0c */ /* 0x000fda000bf05300 */
[----:B------:R-:W-:Y:S05]  /*0f10*/  @!P0 BRA `(.L_x_12) ;  /* 0x00000000000c8947 */ /* 0x000fea0003800000 */
[----:B------:R-:W2:Y:S02]  /*0f20*/  LDC.64 R88, c[0x0][0x590] ;  /* 0x00016400ff587b82 */ /* 0x000ea40000000a00 */
[----:B--2---:R2:W5:Y:S01]  /*0f30*/  LDG.E R88, desc[UR38][R88.64] ;  /* 0x0000002658587981 */ /* 0x004562000c1e1900 */
[----:B------:R-:W-:Y:S05]  /*0f40*/  BRA `(.L_x_11) ;  /* 0x0000000000087947 */ /* 0x000fea0003800000 */
.L_x_12:
[----:B------:R-:W-:Y:S02]  /*0f50*/  ULDC UR4, c[0x0][0x584] ;  /* 0x0001610000047ab9 */ /* 0x000fe40000000800 */
[----:B------:R-:W-:-:S07]  /*0f60*/  IMAD.U32 R88, RZ, RZ, UR4 ;  /* 0x00000004ff587e24 */ /* 0x000fce000f8e00ff */
.L_x_11:
[----:B------:R-:W-:-:S13]  /*0f70*/  LOP3.LUT P0, RZ, R0, 0xff, RZ, 0xc0, !PT ;  /* 0x000000ff00ff7812 */ /* 0x000fda000780c0ff */
[----:B------:R-:W-:Y:S05]  /*0f80*/  @!P0 EXIT ;  /* 0x000000000000894d */ /* 0x000fea0003800000 */
[----:B------:R-:W3:Y:S01]  /*0f90*/  LDC R90, c[0x0][0x658] ;  /* 0x00019600ff5a7b82 */ /* 0x000ee20000000800 */
[----:B------:R-:W-:Y:S01]  /*0fa0*/  ULDC.64 UR6, c[0x0][0x288] ;  /* 0x0000a20000067ab9 */ /* 0x000fe20000000a00 */
[----:B------:R-:W-:Y:S01]  /*0fb0*/  LOP3.LUT R14, R14, 0x1, RZ, 0xc0, !PT ;  /* 0x000000010e0e7812 */ /* 0x000fe200078ec0ff */
[----:B------:R-:W-:Y:S01]  /*0fc0*/  UIADD3 UR4, UR7, 0x1f, URZ ;  /* 0x0000001f07047890 */ /* 0x000fe2000fffe03f */
[----:B------:R-:W-:Y:S01]  /*0fd0*/  SHF.R.U32.HI R0, RZ, 0x2, R3 ;  /* 0x00000002ff007819 */ /* 0x000fe20000011603 */
[----:B01----:R-:W-:Y:S01]  /*0fe0*/  IMAD.MOV.U32 R7, RZ, RZ, -0x1 ;  /* 0xffffffffff077424 */ /* 0x003fe200078e00ff */
[----:B------:R-:W-:Y:S01]  /*0ff0*/  SHF.R.U32.HI R4, RZ, 0x1, R4 ;  /* 0x00000001ff047819 */ /* 0x000fe20000011604 */
[----:B------:R-:W-:Y:S01]  /*1000*/  USHF.R.S32.HI UR5, URZ, 0x1f, UR4 ;  /* 0x0000001f3f057899 */ /* 0x000fe20008011404 */
[----:B------:R-:W0:Y:S01]  /*1010*/  LDC.64 R92, c[0x0][0x5c8] ;  /* 0x00017200ff5c7b82 */ /* 0x000e220000000a00 */
[----:B------:R-:W-:Y:S01]  /*1020*/  IMAD.SHL.U32 R5, R14, 0x40, RZ ;  /* 0x000000400e057824 */ /* 0x000fe200078e00ff */
[----:B------:R-:W-:Y:S01]  /*1030*/  LOP3.LUT R0, R0, 0x7, RZ, 0xc0, !PT ;  /* 0x0000000700007812 */ /* 0x000fe200078ec0ff */
[----:B------:R-:W-:Y:S01]  /*1040*/  ULEA.HI UR5, UR5, UR4, URZ, 0x5 ;  /* 0x0000000405057291 */ /* 0x000fe2000f8f283f */
[----:B------:R-:W-:Y:S01]  /*1050*/  LOP3.LUT R23, R4, 0x30, RZ, 0xc0, !PT ;  /* 0x0000003004177812 */ /* 0x000fe200078ec0ff */
[----:B------:R-:W-:Y:S01]  /*1060*/  IMAD.MOV.U32 R9, RZ, RZ, 0x1 ;  /* 0x00000001ff097424 */ /* 0x000fe200078e00ff */
[--C-:B------:R-:W-:Y:S01]  /*1070*/  LOP3.LUT R22, R5, 0x40, R0.reuse, 0xe2, !PT ;  /* 0x0000004005167812 */ /* 0x100fe200078ee200 */
[----:B------:R-:W-:Y:S01]  /*1080*/  USHF.R.S32.HI UR43, URZ, 0x5, UR5 ;  /* 0x000000053f2b7899 */ /* 0x000fe20008011405 */
[----:B------:R-:W1:Y:S01]  /*1090*/  LDC R95, c[0x0][0x600] ;  /* 0x00018000ff5f7b82 */ /* 0x000e620000000800 */
[-C--:B------:R-:W-:Y:S01]  /*10a0*/  IADD3 R5, RZ, -R23.reuse, -R0 ;  /* 0x80000017ff057210 */ /* 0x080fe20007ffe800 */
[----:B------:R-:W-:Y:S01]  /*10b0*/  IMAD.U32 R6, RZ, RZ, UR6 ;  /* 0x00000006ff067e24 */ /* 0x000fe2000f8e00ff */
[C---:B--2---:R-:W-:Y:S01]  /*10c0*/  LOP3.LUT R89, R3.reuse, 0x3, RZ, 0xc0, !PT ;  /* 0x0000000303597812 */ /* 0x044fe200078ec0ff */
[----:B------:R-:W-:Y:S01]  /*10d0*/  UISETP.LT.AND UP0, UPT, UR43, 0x1, UPT ;  /* 0x000000012b00788c */ /* 0x000fe2000bf01270 */
[----:B------:R-:W-:Y:S01]  /*10e0*/  LOP3.LUT R94, R3, 0x80, RZ, 0xc0, !PT ;  /* 0x00000080035e7812 */ /* 0x000fe200078ec0ff */
[----:B------:R-:W-:Y:S01]  /*10f0*/  IMAD R5, R14, -0x40, R5 ;  /* 0xffffffc00e057824 */ /* 0x000fe200078e0205 */
[----:B------:R-:W-:Y:S01]  /*1100*/  ULDC UR4, c[0x0][0x284] ;  /* 0x0000a10000047ab9 */ /* 0x000fe20000000800 */
[-C--:B---3--:R-:W-:Y:S01]  /*1110*/  SHF.L.U32 R7, R7, R90.reuse, RZ ;  /* 0x0000005a07077219 */ /* 0x088fe200000006ff */
[----:B------:R-:W-:Y:S01]  /*1120*/  USEL UR44, UR43, 0x1, UP0 ;  /* 0x000000012b2c7887 */ /* 0x000fe20008000000 */
[----:B------:R-:W-:Y:S01]  /*1130*/  LOP3.LUT R22, R22, R23, RZ, 0xfc, !PT ;  /* 0x0000001716167212 */ /* 0x000fe200078efcff */
[----:B------:R-:W-:Y:S01]  /*1140*/  IMAD R89, R89, -0x2, R6 ;  /* 0xfffffffe59597824 */ /* 0x000fe200078e0206 */
[----:B------:R-:W-:Y:S01]  /*1150*/  SHF.L.U32 R90, R9, R90, RZ ;  /* 0x0000005a095a7219 */ /* 0x000fe200000006ff */
[----:B------:R-:W-:Y:S01]  /*1160*/  VIADD R97, R5, UR4 ;  /* 0x0000000405617c36 */ /* 0x000fe20008000000 */
[----:B------:R-:W-:Y:S01]  /*1170*/  LOP3.LUT R98, R18, 0x1, RZ, 0xfc, !PT ;  /* 0x0000000112627812 */ /* 0x000fe200078efcff */
[----:B------:R-:W-:Y:S01]  /*1180*/  IMAD.MOV.U32 R23, RZ, RZ, RZ ;  /* 0x000000ffff177224 */ /* 0x000fe200078e00ff */
[C---:B0-----:R-:W-:Y:S01]  /*1190*/  SHF.L.U64.HI R91, R92.reuse, 0x3, R93 ;  /* 0x000000035c5b7819 */ /* 0x041fe2000001025d */
[----:B------:R-:W-:Y:S01]  /*11a0*/  IMAD.SHL.U32 R92, R92, 0x8, RZ ;  /* 0x000000085c5c7824 */ /* 0x000fe200078e00ff */
[----:B------:R-:W-:Y:S01]  /*11b0*/  SHF.R.U32.HI R94, RZ, 0x7, R94 ;  /* 0x00000007ff5e7819 */ /* 0x000fe2000001165e */
[----:B------:R-:W-:Y:S01]  /*11c0*/  IMAD.SHL.U32 R93, R3, 0x2, RZ ;  /* 0x00000002035d7824 */ /* 0x000fe200078e00ff */
[----:B------:R-:W-:Y:S01]  /*11d0*/  LOP3.LUT R96, RZ, R7, RZ, 0x33, !PT ;  /* 0x00000007ff607212 */ /* 0x000fe200078e33ff */
[----:B------:R-:W-:Y:S01]  /*11e0*/  UIADD3 UR44, UR43, -UR44, URZ ;  /* 0x8000002c2b2c7290 */ /* 0x000fe2000fffe03f */
[----:B------:R-:W-:Y:S01]  /*11f0*/  UMOV UR40, URZ ;  /* 0x0000003f00287c82 */ /* 0x000fe20008000000 */
[----:B-1----:R-:W-:Y:S01]  /*1200*/  VIADD R95, R95, 0xffffffff ;  /* 0xffffffff5f5f7836 */ /* 0x002fe20000000000 */
[----:B------:R-:W-:-:S09]  /*1210*/  UMOV UR41, URZ ;  /* 0x0000003f00297c82 */ /* 0x000fd20008000000 */
.L_x_158:
[----:B0-----:R-:W0:Y:S01]  /*1220*/  SHFL.IDX PT, R0, R94, RZ, 0x1f ;  /* 0x00001fff5e007589 */ /* 0x001e2200000e0000 */
[----:B-1----:R-:W1:Y:S01]  /*1230*/  S2UR UR7, SR_CgaCtaId ;  /* 0x00000000000779c3 */ /* 0x002e620000008800 */
[----:B------:R-:W-:Y:S01]  /*1240*/  UMOV UR6, 0x400 ;  /* 0x0000040000067882 */ /* 0x000fe20000000000 */
[----:B0-----:R-:W-:Y:S01]  /*1250*/  R2UR UR4, R0 ;  /* 0x00000000000472ca */ /* 0x001fe200000e0000 */
[----:B-1----:R-:W-:-:S12]  /*1260*/  ULEA UR46, UR7, UR6, 0x18 ;  /* 0x00000006072e7291 */ /* 0x002fd8000f8ec03f */
[----:B------:R-:W-:-:S04]  /*1270*/  ULEA.HI UR5, UR4, UR4, URZ, 0x1 ;  /* 0x0000000404057291 */ /* 0x000fc8000f8f083f */
[----:B------:R-:W-:-:S04]  /*1280*/  ULOP3.LUT UR5, UR5, 0x7fffe, URZ, 0xc0, !UPT ;  /* 0x0007fffe05057892 */ /* 0x000fc8000f8ec03f */
[----:B------:R-:W-:-:S03]  /*1290*/  UIADD3 UR5, UR4, -UR5, URZ ;  /* 0x8000000504057290 */ /* 0x000fc6000fffe03f */
[----:B------:R-:W-:Y:S01]  /*12a0*/  ULDC UR4, c[0x0][0x28c] ;  /* 0x0000a30000047ab9 */ /* 0x000fe20000000800 */
[----:B------:R-:W-:Y:S01]  /*12b0*/  ULEA UR5, UR5, UR46, 0xd ;  /* 0x0000002e05057291 */ /* 0x000fe2000f8e683f */
[----:B------:R-:W-:-:S03]  /*12c0*/  ISETP.LT.AND P0, PT, RZ, UR4, PT ;  /* 0x00000004ff007c0c */ /* 0x000fc6000bf01270 */
[----:B------:R-:W-:-:S04]  /*12d0*/  UIADD3 UR5, UR5, 0x180, URZ ;  /* 0x0000018005057890 */ /* 0x000fc8000fffe03f */
[----:B------:R-:W-:-:S04]  /*12e0*/  USHF.R.U32.HI UR5, URZ, 0x4, UR5 ;  /* 0x000000043f057899 */ /* 0x000fc80008011605 */
[----:B------:R-:W-:-:S04]  /*12f0*/  ULOP3.LUT UR5, UR5, 0x3fff, URZ, 0xc0, !UPT ;  /* 0x00003fff05057892 */ /* 0x000fc8000f8ec03f */
[----:B------:R-:W-:Y:S01]  /*1300*/  ULOP3.LUT UR45, UR5, 0x10000, URZ, 0xfc, !UPT ;  /* 0x00010000052d7892 */ /* 0x000fe2000f8efc3f */
[----:B---345:R-:W-:Y:S11]  /*1310*/  @P0 BRA `(.L_x_13) ;  /* 0x0000000000400947 */ /* 0x038ff60003800000 */
[----:B------:R-:W-:Y:S01]  /*1320*/  MOV R0, 0x0 ;  /* 0x0000000000007802 */ /* 0x000fe20000000f00 */
[----:B------:R-:W-:Y:S01]  /*1330*/  ULDC.64 UR4, c[0x4][0x68] ;  /* 0x01001a0000047ab9 */ /* 0x000fe20000000a00 */
[----:B------:R-:W-:Y:S01]  /*1340*/  ULDC.64 UR6, c[0x4][0x8] ;  /* 0x0100020000067ab9 */ /* 0x000fe20000000a00 */
[----:B------:R-:W-:Y:S01]  /*1350*/  IMAD.U32 R4, RZ, RZ, UR4 ;  /* 0x00000004ff047e24 */ /* 0x000fe2000f8e00ff */
[----:B------:R0:W1:Y:S01]  /*1360*/  LDC.64 R14, c[0x4][R0] ;  /* 0x01000000000e7b82 */ /* 0x0000620000000a00 */
[----:B------:R-:W-:Y:S01]  /*1370*/  IMAD.U32 R5, RZ, RZ, UR5 ;  /* 0x00000005ff057e24 */ /* 0x000fe2000f8e00ff */
[----:B------:R-:W-:Y:S01]  /*1380*/  ULDC.64 UR4, c[0x4][0x70] ;  /* 0x01001c0000047ab9 */ /* 0x000fe20000000a00 */
[----:B------:R-:W-:Y:S02]  /*1390*/  IMAD.U32 R10, RZ, RZ, UR6 ;  /* 0x00000006ff0a7e24 */ /* 0x000fe4000f8e00ff */
[----:B------:R-:W-:Y:S02]  /*13a0*/  IMAD.U32 R6, RZ, RZ, UR4 ;  /* 0x00000004ff067e24 */ /* 0x000fe4000f8e00ff */
[----:B------:R-:W-:-:S02]  /*13b0*/  IMAD.U32 R7, RZ, RZ, UR5 ;  /* 0x00000005ff077e24 */ /* 0x000fc4000f8e00ff */
[----:B------:R-:W-:Y:S02]  /*13c0*/  IMAD.U32 R11, RZ, RZ, UR7 ;  /* 0x00000007ff0b7e24 */ /* 0x000fe4000f8e00ff */
[----:B------:R-:W-:Y:S02]  /*13d0*/  IMAD.MOV.U32 R8, RZ, RZ, 0x1e1 ;  /* 0x000001e1ff087424 */ /* 0x000fe400078e00ff */
[----:B------:R-:W-:Y:S02]  /*13e0*/  IMAD.MOV.U32 R12, RZ, RZ, 0x1 ;  /* 0x00000001ff0c7424 */ /* 0x000fe400078e00ff */
[----:B0-----:R-:W-:-:S07]  /*13f0*/  IMAD.MOV.U32 R13, RZ, RZ, RZ ;  /* 0x000000ffff0d7224 */ /* 0x001fce00078e00ff */
[----:B------:R-:W-:-:S07]  /*1400*/  LEPC R20, `(.L_x_13) ;  /* 0x000000001014794e */ /* 0x000fce0000000000 */
[----:B-1---5:R-:W-:Y:S05]  /*1410*/  CALL.ABS.NOINC R14 ;  /* 0x000000000e007343 */ /* 0x022fea0003c00000 */
.L_x_13:
[----:B------:R-:W-:-:S13]  /*1420*/  ISETP.NE.AND P0, PT, R98, 0x3, PT ;  /* 0x000000036200780c */ /* 0x000fda0003f05270 */
[----:B------:R-:W-:Y:S05]  /*1430*/  @!P0 BRA `(.L_x_14) ;  /* 0x0000000000048947 */ /* 0x000fea0003800000 */
[----:B------:R-:W-:Y:S01]  /*1440*/  BPT.TRAP 0x1 ;  /* 0x000000040000795c */ /* 0x000fe20000300000 */
.L_x_14:
[----:B------:R-:W-:Y:S02]  /*1450*/  IMAD.U32 R3, RZ, RZ, UR41 ;  /* 0x00000029ff037e24 */ /* 0x000fe4000f8e00ff */
[----:B------:R-:W-:-:S03]  /*1460*/  IMAD.U32 R0, RZ, RZ, UR40 ;  /* 0x00000028ff007e24 */ /* 0x000fc6000f8e00ff */
[----:B------:R-:W-:Y:S02]  /*1470*/  LEA R3, R3, UR46, 0x3 ;  /* 0x0000002e03037c11 */ /* 0x000fe4000f8e18ff */
[----:B------:R-:W-:-:S04]  /*1480*/  SHF.L.U32 R0, R0, 0x1f, RZ ;  /* 0x0000001f00007819 */ /* 0x000fc800000006ff */
[----:B------:R0:W1:Y:S01]  /*1490*/  SYNCS.PHASECHK.TRANS64.TRYWAIT P1, [R3+URZ], R0 ;  /* 0x00000000030075a7 */ /* 0x000062000802017f */
[----:B------:R-:W-:Y:S05]  /*14a0*/  @!P0 BRA `(.L_x_15) ;  /* 0x0000000000048947 */ /* 0x000fea0003800000 */
[----:B------:R-:W-:Y:S01]  /*14b0*/  BPT.TRAP 0x1 ;  /* 0x000000040000795c */ /* 0x000fe20000300000 */
.L_x_15:
[----:B------:R-:W-:-:S05]  /*14c0*/  IMAD.U32 R4, RZ, RZ, UR44 ;  /* 0x0000002cff047e24 */ /* 0x000fca000f8e00ff */
[----:B------:R-:W-:Y:S01]  /*14d0*/  ISETP.GE.AND P2, PT, R4, 0x1, PT ;  /* 0x000000010400780c */ /* 0x000fe20003f46270 */
[----:B-1----:R-:W-:-:S12]  /*14e0*/  @P1 BRA `(.L_x_16) ;  /* 0x0000000000081947 */ /* 0x002fd80003800000 */
[----:B------:R-:W1:Y:S02]  /*14f0*/  SYNCS.PHASECHK.TRANS64.TRYWAIT P1, [R3+URZ], R0 ;  /* 0x00000000030075a7 */ /* 0x000e64000802017f */
[----:B-1----:R-:W-:Y:S05]  /*1500*/  @!P1 BRA `(.L_x_17) ;  /* 0x0000006800009947 */ /* 0x002fea0003800000 */
.L_x_16:
[----:B------:R-:W-:Y:S05]  /*1510*/  WARPSYNC.ALL ;  /* 0x0000000000007948 */ /* 0x000fea0003800000 */
[----:B------:R-:W-:Y:S01]  /*1520*/  UIADD3 UR4, UR46, 0x1c180, URZ ;  /* 0x0001c1802e047890 */ /* 0x000fe2000fffe03f */
[----:B------:R-:W-:Y:S01]  /*1530*/  WARPGROUP.ARRIVE ;  /* 0x00000000000079c5 */ /* 0x000fe20000000000 */
[----:B------:R-:W-:Y:S02]  /*1540*/  ULEA UR5, UR41, UR45, 0xa ;  /* 0x0000002d29057291 */ /* 0x000fe4000f8e503f */
[----:B------:R-:W-:Y:S01]  /*1550*/  USHF.R.U32.HI UR4, URZ, 0x4, UR4 ;  /* 0x000000043f047899 */ /* 0x000fe20008011604 */
[----:B------:R-:W-:Y:S01]  /*1560*/  UMOV UR9, 0x40000040 ;  /* 0x4000004000097882 */ /* 0x000fe20000000000 */
[----:B------:R-:W-:-:S02]  /*1570*/  UMOV UR11, 0x40000040 ;  /* 0x40000040000b7882 */ /* 0x000fc40000000000 */
[----:B------:R-:W-:Y:S01]  /*1580*/  ULOP3.LUT UR4, UR4, 0x3fff, URZ, 0xc0, !UPT ;  /* 0x00003fff04047892 */ /* 0x000fe2000f8ec03f */
[----:B------:R-:W-:-:S03]  /*1590*/  UMOV UR8, UR5 ;  /* 0x0000000500087c82 */ /* 0x000fc60008000000 */
[----:B------:R-:W-:-:S04]  /*15a0*/  ULOP3.LUT UR4, UR4, 0x10000, URZ, 0xfc, !UPT ;  /* 0x0001000004047892 */ /* 0x000fc8000f8efc3f */
[----:B------:R-:W-:-:S07]  /*15b0*/  ULEA UR6, UR41, UR4, 0xa ;  /* 0x0000000429067291 */ /* 0x000fce000f8e503f */
[----:B------:R-:W-:Y:S02]  /*15c0*/  UMOV UR10, UR6 ;  /* 0x00000006000a7c82 */ /* 0x000fe40008000000 */
[----:B------:R-:W-:Y:S01]  /*15d0*/  HGMMA.64x128x8.F32.TF32 R24, gdesc[UR8], RZ, !UPT, gsb0 ;  /* 0x05e00000081879f0 */ /* 0x000fe2000c0028ff */
[----:B------:R-:W-:Y:S02]  /*15e0*/  UIADD3 UR8, UR5, 0x2, URZ ;  /* 0x0000000205087890 */ /* 0x000fe4000fffe03f */
[----:B------:R-:W-:Y:S01]  /*15f0*/  UIADD3 UR10, UR6, 0x2, URZ ;  /* 0x00000002060a7890 */ /* 0x000fe2000fffe03f */
[----:B------:R-:W-:Y:S01]  /*1600*/  UMOV UR9, 0x40000040 ;  /* 0x4000004000097882 */ /* 0x000fe20000000000 */
[----:B------:R-:W-:Y:S01]  /*1610*/  UMOV UR11, 0x40000040 ;  /* 0x40000040000b7882 */ /* 0x000fe20000000000 */
[----:B------:R-:W-:Y:S02]  /*1620*/  WARPGROUP.DEPBAR.LE gsb0, 0x0 ;  /* 0x00008000000079c5 */ /* 0x000fe40000010000 */
[----:B------:R-:W-:-:S06]  /*1630*/  WARPGROUP.ARRIVE ;  /* 0x00000000000079c5 */ /* 0x000fcc0000000000 */
[----:B------:R-:W-:Y:S01]  /*1640*/  HGMMA.64x128x8.F32.TF32 R24, gdesc[UR8], R24, gsb0 ;  /* 0x05e00000081879f0 */ /* 0x000fe20008002818 */
        /* <DEDUP_REMOVED lines=13> */
[----:B------:R-:W-:Y:S03]  /*1720*/  HGMMA.64x128x8.F32.TF32 R24, gdesc[UR8], R24, gsb0 ;  /* 0x05e00000081879f0 */ /* 0x000fe60008002818 */
[----:B------:R-:W-:Y:S02]  /*1730*/  WARPGROUP.DEPBAR.LE gsb0, 0x0 ;  /* 0x00008000000079c5 */ /* 0x000fe40000010000 */
[----:B------:R-:W-:Y:S05]  /*1740*/  @!P2 BRA `(.L_x_18) ;  /* 0x00000004001ca947 */ /* 0x000fea0003800000 */
[----:B------:R-:W-:Y:S01]  /*1750*/  UIADD3 UR5, UR41, 0x1, URZ ;  /* 0x0000000129057890 */ /* 0x000fe2000fffe03f */
[----:B01----:R-:W-:-:S03]  /*1760*/  IMAD.U32 R0, RZ, RZ, UR44 ;  /* 0x0000002cff007e24 */ /* 0x003fc6000f8e00ff */
[----:B------:R-:W-:-:S04]  /*1770*/  UISETP.NE.AND UP0, UPT, UR5, 0x7, UPT ;  /* 0x000000070500788c */ /* 0x000fc8000bf05270 */
[----:B------:R-:W-:Y:S02]  /*1780*/  USEL UR6, URZ, 0x1, UP0 ;  /* 0x000000013f067887 */ /* 0x000fe40008000000 */
[----:B------:R-:W-:Y:S02]  /*1790*/  USEL UR5, UR5, URZ, UP0 ;  /* 0x0000003f05057287 */ /* 0x000fe40008000000 */
[----:B------:R-:W-:-:S06]  /*17a0*/  ULOP3.LUT UR6, UR40, UR6, URZ, 0x3c, !UPT ;  /* 0x0000000628067292 */ /* 0x000fcc000f8e3c3f */
[----:B------:R-:W-:Y:S01]  /*17b0*/  IMAD.U32 R5, RZ, RZ, UR6 ;  /* 0x00000006ff057e24 */ /* 0x000fe2000f8e00ff */
[----:B------:R-:W-:-:S06]  /*17c0*/  UMOV UR6, UR41 ;  /* 0x0000002900067c82 */ /* 0x000fcc0008000000 */
.L_x_25:
[----:B01----:R-:W-:Y:S05]  /*17d0*/  @!P0 BRA `(.L_x_19) ;  /* 0x0000000000048947 */ /* 0x003fea0003800000 */
[----:B------:R-:W-:Y:S01]  /*17e0*/  BPT.TRAP 0x1 ;  /* 0x000000040000795c */ /* 0x000fe20000300000 */
.L_x_19:
[----:B------:R-:W0:Y:S01]  /*17f0*/  S2UR UR8, SR_CgaCtaId ;  /* 0x00000000000879c3 */ /* 0x000e220000008800 */
[----:B------:R-:W-:Y:S01]  /*1800*/  UMOV UR7, 0x400 ;  /* 0x0000040000077882 */ /* 0x000fe20000000000 */
[----:B------:R-:W-:Y:S01]  /*1810*/  SHF.L.U32 R3, R5, 0x1f, RZ ;  /* 0x0000001f05037819 */ /* 0x000fe200000006ff */
[----:B0-----:R-:W-:-:S04]  /*1820*/  ULEA UR13, UR8, UR7, 0x18 ;  /* 0x00000007080d7291 */ /* 0x001fc8000f8ec03f */
[----:B------:R-:W-:-:S09]  /*1830*/  ULEA UR7, UR5, UR13, 0x3 ;  /* 0x0000000d05077291 */ /* 0x000fd2000f8e183f */
[----:B------:R0:W1:Y:S01]  /*1840*/  SYNCS.PHASECHK.TRANS64.TRYWAIT P1, [UR7], R3 ;  /* 0x00000003ff0075a7 */ /* 0x0000620008020147 */
[----:B------:R-:W-:Y:S05]  /*1850*/  @!P0 BRA `(.L_x_20) ;  /* 0x0000000000048947 */ /* 0x000fea0003800000 */
[----:B------:R-:W-:Y:S01]  /*1860*/  BPT.TRAP 0x1 ;  /* 0x000000040000795c */ /* 0x000fe20000300000 */
.L_x_20:
[----:B-1----:R-:W-:Y:S05]  /*1870*/  @P1 BRA `(.L_x_21) ;  /* 0x0000000000081947 */ /* 0x002fea0003800000 */
[----:B------:R-:W1:Y:S02]  /*1880*/  SYNCS.PHASECHK.TRANS64.TRYWAIT P1, [UR7], R3 ;  /* 0x00000003ff0075a7 */ /* 0x000e640008020147 */
[----:B-1----:R-:W-:Y:S05]  /*1890*/  @!P1 BRA `(.L_x_22) ;  /* 0x0000006400309947 */ /* 0x002fea0003800000 */
.L_x_21:
[----:B------:R-:W-:Y:S01]  /*18a0*/  ULEA UR7, UR5, UR45, 0xa ;  /* 0x0000002d05077291 */ /* 0x000fe2000f8e503f */
[----:B------:R-:W-:Y:S01]  /*18b0*/  WARPGROUP.ARRIVE ;  /* 0x00000000000079c5 */ /* 0x000fe20000000000 */
[----:B------:R-:W-:Y:S01]  /*18c0*/  ULEA UR12, UR5, UR4, 0xa ;  /* 0x00000004050c7291 */ /* 0x000fe2000f8e503f */
[----:B------:R-:W-:Y:S01]  /*18d0*/  UMOV UR9, 0x40000040 ;  /* 0x4000004000097882 */ /* 0x000fe20000000000 */
[----:B------:R-:W-:-:S03]  /*18e0*/  UMOV UR11, 0x40000040 ;  /* 0x40000040000b7882 */ /* 0x000fc60000000000 */
[----:B------:R-:W-:Y:S02]  /*18f0*/  UMOV UR8, UR7 ;  /* 0x0000000700087c82 */ /* 0x000fe40008000000 */
[----:B------:R-:W-:Y:S02]  /*1900*/  UMOV UR10, UR12 ;  /* 0x0000000c000a7c82 */ /* 0x000fe40008000000 */
[----:B------:R-:W-:Y:S01]  /*1910*/  HGMMA.64x128x8.F32.TF32 R24, gdesc[UR8], R24, gsb0 ;  /* 0x05e00000081879f0 */ /* 0x000fe20008002818 */
[----:B------:R-:W-:Y:S02]  /*1920*/  UIADD3 UR8, UR7, 0x2, URZ ;  /* 0x0000000207087890 */ /* 0x000fe4000fffe03f */
[----:B------:R-:W-:Y:S01]  /*1930*/  UIADD3 UR10, UR12, 0x2, URZ ;  /* 0x000000020c0a7890 */ /* 0x000fe2000fffe03f */
[----:B------:R-:W-:Y:S01]  /*1940*/  UMOV UR9, 0x40000040 ;  /* 0x4000004000097882 */ /* 0x000fe20000000000 */
[----:B------:R-:W-:Y:S01]  /*1950*/  UMOV UR11, 0x40000040 ;  /* 0x40000040000b7882 */ /* 0x000fe20000000000 */
[----:B------:R-:W-:-:S02]  /*1960*/  WARPGROUP.DEPBAR.LE gsb0, 0x0 ;  /* 0x00008000000079c5 */ /* 0x000fc40000010000 */
        /* <DEDUP_REMOVED lines=18> */
[----:B------:R-:W-:Y:S01]  /*1a90*/  BPT.TRAP 0x1 ;  /* 0x000000040000795c */ /* 0x000fe20000300000 */
.L_x_23:
[----:B------:R-:W-:Y:S01]  /*1aa0*/  ULEA UR7, UR6, UR13, 0x3 ;  /* 0x0000000d06077291 */ /* 0x000fe2000f8e183f */
[----:B------:R-:W-:-:S03]  /*1ab0*/  ISETP.GT.U32.AND P1, PT, R18, 0x1, PT ;  /* 0x000000011200780c */ /* 0x000fc60003f24070 */
[----:B------:R-:W-:-:S04]  /*1ac0*/  UIADD3 UR7, UR7, 0x38, URZ ;  /* 0x0000003807077890 */ /* 0x000fc8000fffe03f */
[----:B------:R-:W-:-:S09]  /*1ad0*/  UPRMT UR7, URZ, 0x654, UR7 ;  /* 0x000006543f077896 */ /* 0x000fd20008000007 */
[----:B------:R-:W-:Y:S01]  /*1ae0*/  SYNCS.ARRIVE.TRANS64.RED.A1T0 RZ, [UR7], RZ ;  /* 0x000000ffffff79a7 */ /* 0x000fe20008100407 */
[----:B------:R-:W-:Y:S05]  /*1af0*/  @P1 BRA `(.L_x_24) ;  /* 0x0000000000041947 */ /* 0x000fea0003800000 */
[----:B------:R-:W-:Y:S01]  /*1b00*/  BPT.TRAP 0x1 ;  /* 0x000000040000795c */ /* 0x000fe20000300000 */
.L_x_24:
[----:B------:R-:W-:Y:S01]  /*1b10*/  UIADD3 UR5, UR5, 0x1, URZ ;  /* 0x0000000105057890 */ /* 0x000fe2000fffe03f */
[C---:B------:R-:W-:Y:S01]  /*1b20*/  ISETP.GT.AND P1, PT, R0.reuse, 0x1, PT ;  /* 0x000000010000780c */ /* 0x040fe20003f24270 */
[----:B------:R-:W-:Y:S01]  /*1b30*/  UIADD3 UR6, UR6, 0x1, URZ ;  /* 0x0000000106067890 */ /* 0x000fe2000fffe03f */
[----:B------:R-:W-:Y:S01]  /*1b40*/  VIADD R0, R0, 0xffffffff ;  /* 0xffffffff00007836 */ /* 0x000fe20000000000 */
[----:B------:R-:W-:Y:S02]  /*1b50*/  UISETP.NE.AND UP0, UPT, UR5, 0x7, UPT ;  /* 0x000000070500788c */ /* 0x000fe4000bf05270 */
[----:B------:R-:W-:Y:S02]  /*1b60*/  UISETP.NE.AND UP1, UPT, UR6, 0x7, UPT ;  /* 0x000000070600788c */ /* 0x000fe4000bf25270 */
[----:B------:R-:W-:Y:S02]  /*1b70*/  USEL UR7, URZ, 0x1, UP0 ;  /* 0x000000013f077887 */ /* 0x000fe40008000000 */
[----:B------:R-:W-:-:S02]  /*1b80*/  USEL UR5, UR5, URZ, UP0 ;  /* 0x0000003f05057287 */ /* 0x000fc40008000000 */
[----:B------:R-:W-:Y:S02]  /*1b90*/  USEL UR6, UR6, URZ, UP1 ;  /* 0x0000003f06067287 */ /* 0x000fe40008800000 */
[----:B------:R-:W-:Y:S01]  /*1ba0*/  LOP3.LUT R5, R5, UR7, RZ, 0x3c, !PT ;  /* 0x0000000705057c12 */ /* 0x000fe2000f8e3cff */
[----:B------:R-:W-:Y:S09]  /*1bb0*/  @P1 BRA `(.L_x_25) ;  /* 0xfffffffc00041947 */ /* 0x000ff2000383ffff */
.L_x_18:
[----:B01----:R-:W0:Y:S02]  /*1bc0*/  LDC R0, c[0x0][0x28c] ;  /* 0x0000a300ff007b82 */ /* 0x003e240000000800 */
[----:B0-----:R-:W-:-:S13]  /*1bd0*/  ISETP.GE.AND P1, PT, R0, 0x1, PT ;  /* 0x000000010000780c */ /* 0x001fda0003f26270 */
[----:B------:R-:W-:Y:S05]  /*1be0*/  @!P1 BRA `(.L_x_26) ;  /* 0x0000000000489947 */ /* 0x000fea0003800000 */
[----:B------:R-:W-:Y:S05]  /*1bf0*/  @!P0 BRA `(.L_x_27) ;  /* 0x0000000000048947 */ /* 0x000fea0003800000 */
[----:B------:R-:W-:Y:S01]  /*1c00*/  BPT.TRAP 0x1 ;  /* 0x000000040000795c */ /* 0x000fe20000300000 */
.L_x_27:
[----:B------:R-:W0:Y:S01]  /*1c10*/  S2UR UR7, SR_CgaCtaId ;  /* 0x00000000000779c3 */ /* 0x000e220000008800 */
[----:B------:R-:W-:Y:S01]  /*1c20*/  UIADD3 UR6, UR44, UR41, URZ ;  /* 0x000000292c067290 */ /* 0x000fe2000fffe03f */
[----:B------:R-:W-:-:S03]  /*1c30*/  ISETP.GT.U32.AND P0, PT, R18, 0x1, PT ;  /* 0x000000011200780c */ /* 0x000fc60003f04070 */
[----:B------:R-:W-:-:S04]  /*1c40*/  UIMAD.WIDE.U32 UR4, UR6, 0x24924925, URZ ;  /* 0x24924925060478a5 */ /* 0x000fc8000f8e003f */
[----:B------:R-:W-:-:S04]  /*1c50*/  UIADD3 UR4, UR6, -UR5, URZ ;  /* 0x8000000506047290 */ /* 0x000fc8000fffe03f */
[----:B------:R-:W-:-:S03]  /*1c60*/  ULEA.HI UR4, UR4, UR5, URZ, 0x1f ;  /* 0x0000000504047291 */ /* 0x000fc6000f8ff83f */
[----:B------:R-:W-:Y:S01]  /*1c70*/  UMOV UR5, 0x400 ;  /* 0x0000040000057882 */ /* 0x000fe20000000000 */
[----:B------:R-:W-:-:S04]  /*1c80*/  USHF.R.U32.HI UR4, URZ, 0x2, UR4 ;  /* 0x000000023f047899 */ /* 0x000fc80008011604 */
[----:B------:R-:W-:Y:S02]  /*1c90*/  UIMAD UR4, UR4, -0x7, UR6 ;  /* 0xfffffff9040478a4 */ /* 0x000fe4000f8e0206 */
[----:B0-----:R-:W-:-:S04]  /*1ca0*/  ULEA UR5, UR7, UR5, 0x18 ;  /* 0x0000000507057291 */ /* 0x001fc8000f8ec03f */
[----:B------:R-:W-:-:S04]  /*1cb0*/  ULEA UR4, UR4, UR5, 0x3 ;  /* 0x0000000504047291 */ /* 0x000fc8000f8e183f */
[----:B------:R-:W-:-:S04]  /*1cc0*/  UIADD3 UR4, UR4, 0x38, URZ ;  /* 0x0000003804047890 */ /* 0x000fc8000fffe03f */
[----:B------:R-:W-:-:S09]  /*1cd0*/  UPRMT UR4, URZ, 0x654, UR4 ;  /* 0x000006543f047896 */ /* 0x000fd20008000004 */
[----:B------:R-:W-:Y:S01]  /*1ce0*/  SYNCS.ARRIVE.TRANS64.RED.A1T0 RZ, [UR4], RZ ;  /* 0x000000ffffff79a7 */ /* 0x000fe20008100404 */
[----:B------:R-:W-:Y:S05]  /*1cf0*/  @P0 BRA `(.L_x_26) ;  /* 0x0000000000040947 */ /* 0x000fea0003800000 */
[----:B------:R-:W-:Y:S01]  /*1d00*/  BPT.TRAP 0x1 ;  /* 0x000000040000795c */ /* 0x000fe20000300000 */
.L_x_26:
[----:B------:R-:W-:Y:S01]  /*1d10*/  UISETP.GE.U32.AND UP1, UPT, UR43, 0x7, UPT ;  /* 0x000000072b00788c */ /* 0x000fe2000bf26070 */
[----:B------:R-:W-:Y:S01]  /*1d20*/  IMAD.SHL.U32 R6, R100, 0x80, RZ ;  /* 0x0000008064067824 */ /* 0x000fe200078e00ff */
[----:B------:R-:W-:Y:S01]  /*1d30*/  UIADD3 UR41, UR43, UR41, URZ ;  /* 0x000000292b297290 */ /* 0x000fe2000fffe03f */
[----:B------:R-:W-:Y:S01]  /*1d40*/  SHF.R.S32.HI R11, RZ, 0x1f, R99 ;  /* 0x0000001fff0b7819 */ /* 0x000fe20000011463 */
[----:B------:R-:W-:Y:S01]  /*1d50*/  ULDC UR10, c[0x0][0x288] ;  /* 0x0000a200000a7ab9 */ /* 0x000fe20000000800 */
[----:B------:R-:W-:Y:S01]  /*1d60*/  IMAD.SHL.U32 R10, R101, 0x80, RZ ;  /* 0x00000080650a7824 */ /* 0x000fe200078e00ff */
[C---:B------:R-:W-:Y:S01]  /*1d70*/  LOP3.LUT R8, R6.reuse, 0x6, R93, 0xf8, !PT ;  /* 0x0000000606087812 */ /* 0x040fe200078ef85d */
[----:B------:R-:W-:Y:S01]  /*1d80*/  UISETP.GT.U32.AND UP0, UPT, UR41, 0x6, UPT ;  /* 0x000000062900788c */ /* 0x000fe2000bf04070 */
[----:B------:R-:W-:Y:S01]  /*1d90*/  ISETP.GE.AND P0, PT, R6, UR10, PT ;  /* 0x0000000a06007c0c */ /* 0x000fe2000bf06270 */
[----:B------:R-:W-:Y:S01]  /*1da0*/  ULDC.64 UR6, c[0x0][0x5d0] ;  /* 0x0001740000067ab9 */ /* 0x000fe20000000a00 */
[----:B------:R-:W-:Y:S01]  /*1db0*/  ULDC UR11, c[0x0][0x284] ;  /* 0x0000a100000b7ab9 */ /* 0x000fe20000000800 */
[----:B------:R-:W-:Y:S01]  /*1dc0*/  @UP1 UIMAD.WIDE.U32 UR4, UR41, 0x24924925, URZ ;  /* 0x24924925290418a5 */ /* 0x000fe2000f8e003f */
[----:B------:R-:W-:Y:S01]  /*1dd0*/  SHF.R.S32.HI R9, RZ, 0x1f, R8 ;  /* 0x0000001fff097819 */ /* 0x000fe20000011408 */
[----:B------:R-:W-:Y:S01]  /*1de0*/  IMAD R0, R11, UR6, RZ ;  /* 0x000000060b007c24 */ /* 0x000fe2000f8e02ff */
[----:B------:R-:W-:Y:S01]  /*1df0*/  UISETP.LT.U32.AND UP0, UPT, UR43, 0x7, UP0 ;  /* 0x000000072b00788c */ /* 0x000fe20008701070 */
[----:B------:R-:W-:Y:S01]  /*1e00*/  ISETP.GE.OR P0, PT, R10, UR11, P0 ;  /* 0x0000000b0a007c0c */ /* 0x000fe20008706670 */
[----:B------:R-:W-:Y:S01]  /*1e10*/  @UP1 UIADD3 UR4, UR41, -UR5, URZ ;  /* 0x8000000529041290 */ /* 0x000fe2000fffe03f */
[C---:B------:R-:W-:Y:S01]  /*1e20*/  IMAD R3, R99.reuse, UR7, R0 ;  /* 0x0000000763037c24 */ /* 0x040fe2000f8e0200 */
[----:B------:R-:W-:Y:S01]  /*1e30*/  ULDC.64 UR8, c[0x0][0x5c8] ;  /* 0x0001720000087ab9 */ /* 0x000fe20000000a00 */
[----:B------:R-:W-:Y:S01]  /*1e40*/  IMAD.WIDE.U32 R4, R99, UR6, R8 ;  /* 0x0000000663047c25 */ /* 0x000fe2000f8e0008 */
[----:B------:R-:W-:-:S02]  /*1e50*/  USEL UR6, URZ, 0x1, !UP0 ;  /* 0x000000013f067887 */ /* 0x000fc4000c000000 */
[----:B------:R-:W-:Y:S01]  /*1e60*/  @UP1 ULEA.HI UR4, UR4, UR5, URZ, 0x1f ;  /* 0x0000000504041291 */ /* 0x000fe2000f8ff83f */
[----:B------:R-:W-:Y:S01]  /*1e70*/  IMAD.WIDE R100, R101, 0x80, R22 ;  /* 0x0000008065647825 */ /* 0x000fe200078e0216 */
[----:B------:R-:W-:Y:S02]  /*1e80*/  ULOP3.LUT UR40, UR40, UR6, URZ, 0x3c, !UPT ;  /* 0x0000000628287292 */ /* 0x000fe4000f8e3c3f */
[----:B------:R-:W-:Y:S01]  /*1e90*/  @UP1 USHF.R.U32.HI UR4, URZ, 0x2, UR4 ;  /* 0x000000023f041899 */ /* 0x000fe20008011604 */
[----:B------:R-:W-:Y:S02]  /*1ea0*/  IMAD.IADD R5, R5, 0x1, R3 ;  /* 0x0000000105057824 */ /* 0x000fe400078e0203 */
[----:B------:R-:W-:Y:S01]  /*1eb0*/  IMAD R3, R101, UR8, RZ ;  /* 0x0000000865037c24 */ /* 0x000fe2000f8e02ff */
[----:B------:R-:W-:Y:S01]  /*1ec0*/  @UP1 ULOP3.LUT UR40, UR40, 0x1, UR4, 0x78, !UPT ;  /* 0x0000000128281892 */ /* 0x000fe2000f8e7804 */
[----:B------:R-:W-:-:S04]  /*1ed0*/  IMAD.WIDE.U32 R102, R100, UR8, R4 ;  /* 0x0000000864667c25 */ /* 0x000fc8000f8e0004 */
[----:B------:R-:W-:Y:S02]  /*1ee0*/  IMAD R7, R100, UR9, R3 ;  /* 0x0000000964077c24 */ /* 0x000fe4000f8e0203 */
[----:B------:R-:W-:Y:S01]  /*1ef0*/  IMAD.MOV.U32 R0, RZ, RZ, -0x1 ;  /* 0xffffffffff007424 */ /* 0x000fe200078e00ff */
[----:B------:R-:W-:Y:S06]  /*1f00*/  @P0 BRA `(.L_x_28) ;  /* 0x0000004000100947 */ /* 0x000fec0003800000 */
[----:B-----5:R-:W-:Y:S01]  /*1f10*/  FSETP.NEU.AND P1, PT, R88, RZ, PT ;  /* 0x000000ff5800720b */ /* 0x020fe20003f2d000 */
[----:B------:R-:W-:Y:S01]  /*1f20*/  IMAD.IADD R4, R89, 0x1, -R6 ;  /* 0x0000000159047824 */ /* 0x000fe200078e0a06 */
[----:B------:R-:W-:Y:S01]  /*1f30*/  BSSY B0, `(.L_x_28) ;  /* 0x0000401000007945 */ /* 0x000fe20003800000 */
[----:B------:R-:W-:Y:S02]  /*1f40*/  IMAD.IADD R3, R97, 0x1, -R10 ;  /* 0x0000000161037824 */ /* 0x000fe400078e0a0a */
[----:B------:R-:W-:Y:S01]  /*1f50*/  IMAD.IADD R113, R103, 0x1, R7 ;  /* 0x0000000167717824 */ /* 0x000fe200078e0207 */
[----:B------:R-:W-:-:S04]  /*1f60*/  ISETP.GT.AND P0, PT, R4, RZ, PT ;  /* 0x000000ff0400720c */ /* 0x000fc80003f04270 */
[----:B------:R-:W-:-:S03]  /*1f70*/  ISETP.GT.AND P2, PT, R3, RZ, P0 ;  /* 0x000000ff0300720c */ /* 0x000fc60000744270 */
[----:B------:R-:W-:Y:S10]  /*1f80*/  @!P1 BRA `(.L_x_29) ;  /* 0x0000002c001c9947 */ /* 0x000ff40003800000 */
[----:B------:R-:W0:Y:S01]  /*1f90*/  LDC.64 R106, c[0x0][0x5b8] ;  /* 0x00016e00ff6a7b82 */ /* 0x000e220000000a00 */
[----:B------:R-:W-:-:S07]  /*1fa0*/  ULDC.64 UR4, c[0x0][0x5c0] ;  /* 0x0001700000047ab9 */ /* 0x000fce0000000a00 */
[----:B------:R-:W1:Y:S08]  /*1fb0*/  LDC.64 R108, c[0x0][0x5b0] ;  /* 0x00016c00ff6c7b82 */ /* 0x000e700000000a00 */
[----:B------:R-:W2:Y:S01]  /*1fc0*/  LDC.64 R110, c[0x0][0x5a8] ;  /* 0x00016a00ff6e7b82 */ /* 0x000ea20000000a00 */
[-C--:B0-----:R-:W-:Y:S02]  /*1fd0*/  IMAD R6, R11, R106.reuse, RZ ;  /* 0x0000006a0b067224 */ /* 0x081fe400078e02ff */
[----:B------:R-:W-:-:S04]  /*1fe0*/  IMAD.WIDE.U32 R104, R99, R106, R8 ;  /* 0x0000006a63687225 */ /* 0x000fc800078e0008 */
[----:B------:R-:W-:Y:S02]  /*1ff0*/  IMAD R103, R99, R107, R6 ;  /* 0x0000006b63677224 */ /* 0x000fe400078e0206 */
[-C--:B-1----:R-:W-:Y:S02]  /*2000*/  IMAD R5, R101, R108.reuse, RZ ;  /* 0x0000006c65057224 */ /* 0x082fe400078e02ff */
[----:B------:R-:W-:Y:S02]  /*2010*/  IMAD.IADD R13, R105, 0x1, R103 ;  /* 0x00000001690d7824 */ /* 0x000fe400078e0267 */
[----:B------:R-:W-:Y:S02]  /*2020*/  IMAD.MOV.U32 R12, RZ, RZ, R104 ;  /* 0x000000ffff0c7224 */ /* 0x000fe400078e0068 */
[C---:B------:R-:W-:Y:S02]  /*2030*/  IMAD R101, R100.reuse, R109, R5 ;  /* 0x0000006d64657224 */ /* 0x040fe400078e0205 */
[----:B------:R-:W-:-:S04]  /*2040*/  IMAD.WIDE.U32 R6, R100, R108, R12 ;  /* 0x0000006c64067225 */ /* 0x000fc800078e000c */
[----:B------:R-:W-:Y:S01]  /*2050*/  IMAD.IADD R5, R7, 0x1, R101 ;  /* 0x0000000107057824 */ /* 0x000fe200078e0265 */
[----:B--2---:R-:W-:-:S04]  /*2060*/  LEA R14, P1, R6, R110, 0x2 ;  /* 0x0000006e060e7211 */ /* 0x004fc800078210ff */
[----:B------:R-:W-:-:S05]  /*2070*/  LEA.HI.X R15, R6, R111, R5, 0x2, P1 ;  /* 0x0000006f060f7211 */ /* 0x000fca00008f1405 */
[----:B------:R0:W2:Y:S01]  /*2080*/  @P2 LDG.E.LTC128B R5, desc[UR38][R14.64] ;  /* 0x000000260e052981 */ /* 0x0000a2000c1e1920 */
[----:B------:R-:W-:Y:S01]  /*2090*/  LEA R10, P3, R102, UR4, 0x2 ;  /* 0x00000004660a7c11 */ /* 0x000fe2000f8610ff */
[----:B------:R-:W-:Y:S01]  /*20a0*/  IMAD.WIDE.U32 R6, R100, R108, R8 ;  /* 0x0000006c64067225 */ /* 0x000fe200078e0008 */
[----:B------:R-:W-:Y:S01]  /*20b0*/  ISETP.GT.AND P1, PT, R4, 0x1, PT ;  /* 0x000000010400780c */ /* 0x000fe20003f24270 */
[----:B------:R-:W-:Y:S02]  /*20c0*/  BSSY B1, `(.L_x_30) ;  /* 0x0000012000017945 */ /* 0x000fe40003800000 */
[----:B------:R-:W-:Y:S02]  /*20d0*/  IMAD.IADD R7, R101, 0x1, R7 ;  /* 0x0000000165077824 */ /* 0x000fe400078e0207 */
[----:B------:R-:W-:Y:S01]  /*20e0*/  IMAD.WIDE.U32 R20, R99, R106, R6 ;  /* 0x0000006a63147225 */ /* 0x000fe200078e0006 */
[----:B0-----:R-:W-:-:S03]  /*20f0*/  SHF.L.U64.HI R15, R108, 0x3, R109 ;  /* 0x000000036c0f7819 */ /* 0x001fc6000001026d */
[----:B------:R-:W-:Y:S01]  /*2100*/  IMAD.IADD R7, R103, 0x1, R21 ;  /* 0x0000000167077824 */ /* 0x000fe200078e0215 */
[----:B------:R-:W-:Y:S01]  /*2110*/  LEA R6, P4, R20, R110, 0x2 ;  /* 0x0000006e14067211 */ /* 0x000fe200078810ff */
[----:B------:R-:W-:-:S03]  /*2120*/  IMAD.SHL.U32 R14, R108, 0x8, RZ ;  /* 0x000000086c0e7824 */ /* 0x000fc600078e00ff */
[----:B------:R-:W-:Y:S01]  /*2130*/  LEA.HI.X R7, R20, R111, R7, 0x2, P4 ;  /* 0x0000006f14077211 */ /* 0x000fe200020f1407 */
[----:B------:R-:W-:Y:S01]  /*2140*/  IMAD.WIDE.U32 R20, R100, R108, R14 ;  /* 0x0000006c64147225 */ /* 0x000fe200078e000e */
[----:B--2---:R-:W-:-:S05]  /*2150*/  LOP3.LUT R11, R5, 0xffffe000, RZ, 0xc0, !PT ;  /* 0xffffe000050b7812 */ /* 0x004fca00078ec0ff */
[----:B------:R-:W-:-:S04]  /*2160*/  FMUL R11, R11, R88 ;  /* 0x000000580b0b7220 */ /* 0x000fc80000400000 */
[----:B------:R-:W-:Y:S01]  /*2170*/  FFMA R107, R24, R19, R11 ;  /* 0x00000013186b7223 */ /* 0x000fe2000000000b */
[----:B------:R-:W-:Y:S02]  /*2180*/  LEA.HI.X R11, R102, UR5, R113, 0x2, P3 ;  /* 0x00000005660b7c11 */ /* 0x000fe400098f1471 */
[----:B------:R-:W-:Y:S02]  /*2190*/  ISETP.GT.AND P3, PT, R3, RZ, P1 ;  /* 0x000000ff0300720c */ /* 0x000fe40000f64270 */
[----:B------:R-:W-:-:S05]  /*21a0*/  F2FP.TF32.F32.PACK_B R107, R107 ;  /* 0x0000006bff6b723e */ /* 0x000fca00024050ff */
[----:B------:R0:W-:Y:S06]  /*21b0*/  @P2 STG.E desc[UR38][R10.64], R107 ;  /* 0x0000006b0a002986 */ /* 0x0001ec000c101926 */
[----:B------:R-:W-:Y:S05]  /*21c0*/  @!P3 BRA `(.L_x_31) ;  /* 0x000000000004b947 */ /* 0x000fea0003800000 */
[----:B------:R1:W5:Y:S02]  /*21d0*/  LDG.E.LTC128B R5, desc[UR38][R6.64+0x4] ;  /* 0x0000042606057981 */ /* 0x000364000c1e1920 */
.L_x_31:
[----:B------:R-:W-:Y:S05]  /*21e0*/  BSYNC B1 ;  /* 0x0000000000017941 */ /* 0x000fea0003800000 */
.L_x_30:
[----:B-----5:R-:W-:Y:S01]  /*21f0*/  LOP3.LUT R15, R5, 0xffffe000, RZ, 0xc0, !PT ;  /* 0xffffe000050f7812 */ /* 0x020fe200078ec0ff */
[----:B------:R-:W-:Y:S01]  /*2200*/  IMAD.IADD R101, R101, 0x1, R21 ;  /* 0x0000000165657824 */ /* 0x000fe200078e0215 */
[----:B------:R-:W-:Y:S01]  /*2210*/  IADD3 R104, P2, R104, R20, RZ ;  /* 0x0000001468687210 */ /* 0x000fe20007f5e0ff */
[----:B------:R-:W-:Y:S01]  /*2220*/  IMAD.MOV.U32 R24, RZ, RZ, R5 ;  /* 0x000000ffff187224 */ /* 0x000fe200078e0005 */
[----:B------:R-:W-:Y:S01]  /*2230*/  ISETP.GT.AND P0, PT, R3, 0x8, P0 ;  /* 0x000000080300780c */ /* 0x000fe20000704270 */
[----:B------:R-:W-:Y:S02]  /*2240*/  FMUL R12, R15, R88 ;  /* 0x000000580f0c7220 */ /* 0x000fe40000400000 */
[----:B------:R-:W-:Y:S01]  /*2250*/  IMAD.X R13, R101, 0x1, R13, P2 ;  /* 0x00000001650d7824 */ /* 0x000fe200010e060d */
[----:B------:R-:W-:Y:S01]  /*2260*/  LEA R14, P2, R104, R110, 0x2 ;  /* 0x0000006e680e7211 */ /* 0x000fe200078410ff */
[----:B------:R-:W-:-:S03]  /*2270*/  FFMA R25, R25, R19, R12 ;  /* 0x0000001319197223 */ /* 0x000fc6000000000c */
[----:B------:R-:W-:Y:S02]  /*2280*/  LEA.HI.X R15, R104, R111, R13, 0x2, P2 ;  /* 0x0000006f680f7211 */ /* 0x000fe400010f140d */
[----:B------:R-:W-:-:S05]  /*2290*/  F2FP.TF32.F32.PACK_B R25, R25 ;  /* 0x00000019ff19723e */ /* 0x000fca00024050ff */
[----:B------:R2:W-:Y:S04]  /*22a0*/  @P3 STG.E desc[UR38][R10.64+0x4], R25 ;  /* 0x000004190a003986 */ /* 0x0005e8000c101926 */
[----:B------:R-:W3:Y:S01]  /*22b0*/  @P0 LDG.E.LTC128B R24, desc[UR38][R14.64] ;  /* 0x000000260e180981 */ /* 0x000ee2000c1e1920 */
[----:B------:R-:W-:Y:S01]  /*22c0*/  IADD3 R20, P2, R8, R20, RZ ;  /* 0x0000001408147210 */ /* 0x000fe20007f5e0ff */
[----:B------:R-:W-:Y:S01]  /*22d0*/  BSSY B1, `(.L_x_32) ;  /* 0x0000011000017945 */ /* 0x000fe20003800000 */
[----:B------:R-:W-:-:S03]  /*22e0*/  ISETP.GT.AND P1, PT, R3, 0x8, P1 ;  /* 0x000000080300780c */ /* 0x000fc60000f24270 */
[----:B------:R-:W-:Y:S01]  /*22f0*/  IMAD.X R21, R9, 0x1, R101, P2 ;  /* 0x0000000109157824 */ /* 0x000fe200010e0665 */
[C---:B------:R-:W-:Y:S02]  /*2300*/  SHF.L.U64.HI R9, R92.reuse, 0x2, R91 ;  /* 0x000000025c097819 */ /* 0x040fe4000001025b */
[----:B------:R-:W-:Y:S01]  /*2310*/  LEA R12, P2, R92, R10, 0x2 ;  /* 0x0000000a5c0c7211 */ /* 0x000fe200078410ff */
[----:B------:R-:W-:-:S04]  /*2320*/  IMAD.WIDE.U32 R20, R99, R106, R20 ;  /* 0x0000006a63147225 */ /* 0x000fc800078e0014 */
[----:B------:R-:W-:Y:S01]  /*2330*/  IMAD.X R13, R9, 0x1, R11, P2 ;  /* 0x00000001090d7824 */ /* 0x000fe200010e060b */
[----:B------:R-:W-:Y:S02]  /*2340*/  LEA R8, P3, R20, R110, 0x2 ;  /* 0x0000006e14087211 */ /* 0x000fe400078610ff */
[----:B---3--:R-:W-:-:S05]  /*2350*/  LOP3.LUT R5, R24, 0xffffe000, RZ, 0xc0, !PT ;  /* 0xffffe00018057812 */ /* 0x008fca00078ec0ff */
[----:B------:R-:W-:-:S04]  /*2360*/  FMUL R5, R5, R88 ;  /* 0x0000005805057220 */ /* 0x000fc80000400000 */
[----:B------:R-:W-:Y:S01]  /*2370*/  FFMA R99, R26, R19, R5 ;  /* 0x000000131a637223 */ /* 0x000fe20000000005 */
[----:B------:R-:W-:-:S04]  /*2380*/  IMAD.IADD R5, R103, 0x1, R21 ;  /* 0x0000000167057824 */ /* 0x000fc800078e0215 */
[----:B------:R-:W-:Y:S02]  /*2390*/  F2FP.TF32.F32.PACK_B R99, R99 ;  /* 0x00000063ff63723e */ /* 0x000fe400024050ff */
[----:B------:R-:W-:-:S03]  /*23a0*/  LEA.HI.X R9, R20, R111, R5, 0x2, P3 ;  /* 0x0000006f14097211 */ /* 0x000fc600018f1405 */
[----:B------:R2:W-:Y:S01]  /*23b0*/  @P0 STG.E desc[UR38][R12.64], R99 ;  /* 0x000000630c000986 */ /* 0x0005e2000c101926 */
[----:B------:R-:W-:Y:S05]  /*23c0*/  @!P1 BRA `(.L_x_33) ;  /* 0x0000000000049947 */ /* 0x000fea0003800000 */
[----:B------:R3:W5:Y:S02]  /*23d0*/  LDG.E.LTC128B R24, desc[UR38][R8.64+0x4] ;  /* 0x0000042608187981 */ /* 0x000764000c1e1920 */
.L_x_33:
[----:B------:R-:W-:Y:S05]  /*23e0*/  BSYNC B1 ;  /* 0x0000000000017941 */ /* 0x000fea0003800000 */
.L_x_32:
[----:B-----5:R-:W-:Y:S01]  /*23f0*/  LOP3.LUT R5, R24, 0xffffe000, RZ, 0xc0, !PT ;  /* 0xffffe00018057812 */ /* 0x020fe200078ec0ff */
[----:B------:R-:W-:Y:S01]  /*2400*/  BSSY B1, `(.L_x_34) ;  /* 0x0000009000017945 */ /* 0x000fe20003800000 */
[----:B------:R-:W-:-:S03]  /*2410*/  ISETP.GT.AND P0, PT, R4, 0x8, PT ;  /* 0x000000080400780c */ /* 0x000fc60003f04270 */
[----:B------:R-:W-:Y:S01]  /*2420*/  FMUL R14, R5, R88 ;  /* 0x00000058050e7220 */ /* 0x000fe20000400000 */
[----:B------:R-:W-:-:S03]  /*2430*/  ISETP.GT.AND P2, PT, R3, RZ, P0 ;  /* 0x000000ff0300720c */ /* 0x000fc60000744270 */
[----:B------:R-:W-:-:S05]  /*2440*/  FFMA R27, R27, R19, R14 ;  /* 0x000000131b1b7223 */ /* 0x000fca000000000e */
[----:B------:R-:W-:-:S05]  /*2450*/  F2FP.TF32.F32.PACK_B R27, R27 ;  /* 0x0000001bff1b723e */ /* 0x000fca00024050ff */
[----:B------:R4:W-:Y:S01]  /*2460*/  @P1 STG.E desc[UR38][R12.64+0x4], R27 ;  /* 0x0000041b0c001986 */ /* 0x0009e2000c101926 */
[----:B------:R-:W-:Y:S05]  /*2470*/  @!P2 BRA `(.L_x_35) ;  /* 0x000000000004a947 */ /* 0x000fea0003800000 */
[----:B------:R0:W5:Y:S02]  /*2480*/  LDG.E.LTC128B R24, desc[UR38][R6.64+0x20] ;  /* 0x0000202606187981 */ /* 0x000164000c1e1920 */
.L_x_35:
[----:B------:R-:W-:Y:S05]  /*2490*/  BSYNC B1 ;  /* 0x0000000000017941 */ /* 0x000fea0003800000 */
.L_x_34:
        /* <DEDUP_REMOVED lines=10> */
.L_x_37:
[----:B------:R-:W-:Y:S05]  /*2540*/  BSYNC B1 ;  /* 0x0000000000017941 */ /* 0x000fea0003800000 */
.L_x_36:
[----:B0----5:R-:W-:Y:S01]  /*2550*/  LOP3.LUT R5, R24, 0xffffe000, RZ, 0xc0, !PT ;  /* 0xffffe00018057812 */ /* 0x021fe200078ec0ff */
[----:B------:R-:W-:Y:S01]  /*2560*/  BSSY B1, `(.L_x_38) ;  /* 0x0000008000017945 */ /* 0x000fe20003800000 */
[----:B------:R-:W-:-:S03]  /*2570*/  ISETP.GT.AND P0, PT, R3, 0x8, P0 ;  /* 0x000000080300780c */ /* 0x000fc60000704270 */
[----:B------:R-:W-:-:S04]  /*2580*/  FMUL R14, R5, R88 ;  /* 0x00000058050e7220 */ /* 0x000fc80000400000 */
[----:B------:R-:W-:-:S05]  /*2590*/  FFMA R29, R29, R19, R14 ;  /* 0x000000131d1d7223 */ /* 0x000fca000000000e */
[----:B------:R-:W-:-:S05]  /*25a0*/  F2FP.TF32.F32.PACK_B R29, R29 ;  /* 0x0000001dff1d723e */ /* 0x000fca00024050ff */
[----:B------:R0:W-:Y:S01]  /*25b0*/  @P3 STG.E desc[UR38][R10.64+0x24], R29 ;  /* 0x0000241d0a003986 */ /* 0x0001e2000c101926 */
[----:B------:R-:W-:Y:S05]  /*25c0*/  @!P0 BRA `(.L_x_39) ;  /* 0x0000000000048947 */ /* 0x000fea0003800000 */
[----:B------:R0:W5:Y:S02]  /*25d0*/  LDG.E.LTC128B R24, desc[UR38][R8.64+0x20] ;  /* 0x0000202608187981 */ /* 0x000164000c1e1920 */
.L_x_39:
[----:B------:R-:W-:Y:S05]  /*25e0*/  BSYNC B1 ;  /* 0x0000000000017941 */ /* 0x000fea0003800000 */
.L_x_38:
[----:B-----5:R-:W-:Y:S01]  /*25f0*/  LOP3.LUT R5, R24, 0xffffe000, RZ, 0xc0, !PT ;  /* 0xffffe00018057812 */ /* 0x020fe200078ec0ff */
        /* <DEDUP_REMOVED lines=8> */
.L_x_41:
[----:B------:R-:W-:Y:S05]  /*2680*/  BSYNC B1 ;  /* 0x0000000000017941 */ /* 0x000fea0003800000 */
.L_x_40:
[----:B0----5:R-:W-:Y:S01]  /*2690*/  LOP3.LUT R5, R24, 0xffffe000, RZ, 0xc0, !PT ;  /* 0xffffe00018057812 */ /* 0x021fe200078ec0ff */
        /* <DEDUP_REMOVED lines=9> */
.L_x_43:
[----:B------:R-:W-:Y:S05]  /*2730*/  BSYNC B1 ;  /* 0x0000000000017941 */ /* 0x000fea0003800000 */
.L_x_42:
        /* <DEDUP_REMOVED lines=10> */
.L_x_45:
[----:B------:R-:W-:Y:S05]  /*27e0*/  BSYNC B1 ;  /* 0x0000000000017941 */ /* 0x000fea0003800000 */
.L_x_44:
        /* <DEDUP_REMOVED lines=9> */
.L_x_47:
[----:B------:R-:W-:Y:S05]  /*2880*/  BSYNC B1 ;  /* 0x0000000000017941 */ /* 0x000fea0003800000 */
.L_x_46:
        /* <DEDUP_REMOVED lines=9> */
.L_x_49:
[----:B------:R-:W-:Y:S05]  /*2920*/  BSYNC B1 ;  /* 0x0000000000017941 */ /* 0x000fea0003800000 */
.L_x_48:
        /* <DEDUP_REMOVED lines=10> */
.L_x_51:
[----:B------:R-:W-:Y:S05]  /*29d0*/  BSYNC B1 ;  /* 0x0000000000017941 */ /* 0x000fea0003800000 */
.L_x_50:
        /* <DEDUP_REMOVED lines=10> */
.L_x_53:
[----:B------:R-:W-:Y:S05]  /*2a80*/  BSYNC B1 ;  /* 0x0000000000017941 */ /* 0x000fea0003800000 */
.L_x_52:
        /* <DEDUP_REMOVED lines=9> */
.L_x_55:
[----:B------:R-:W-:Y:S05]  /*2b20*/  BSYNC B1 ;  /* 0x0000000000017941 */ /* 0x000fea0003800000 */
.L_x_54:
        /* <DEDUP_REMOVED lines=9> */
.L_x_57:
[----:B------:R-:W-:Y:S05]  /*2bc0*/  BSYNC B1 ;  /* 0x0000000000017941 */ /* 0x000fea0003800000 */
.L_x_56:
        /* <DEDUP_REMOVED lines=10> */
.L_x_59:
[----:B------:R-:W-:Y:S05]  /*2c70*/  BSYNC B1 ;  /* 0x0000000000017941 */ /* 0x000fea0003800000 */
.L_x_58:
        /* <DEDUP_REMOVED lines=10> */
.L_x_61:
[----:B------:R-:W-:Y:S05]  /*2d20*/  BSYNC B1 ;  /* 0x0000000000017941 */ /* 0x000fea0003800000 */
.L_x_60:
        /* <DEDUP_REMOVED lines=9> */
.L_x_63:
[----:B------:R-:W-:Y:S05]  /*2dc0*/  BSYNC B1 ;  /* 0x0000000000017941 */ /* 0x000fea0003800000 */
.L_x_62:
        /* <DEDUP_REMOVED lines=9> */
.L_x_65:
[----:B------:R-:W-:Y:S05]  /*2e60*/  BSYNC B1 ;  /* 0x0000000000017941 */ /* 0x000fea0003800000 */
.L_x_64:
        /* <DEDUP_REMOVED lines=10> */
.L_x_67:
[----:B------:R-:W-:Y:S05]  /*2f10*/  BSYNC B1 ;  /* 0x0000000000017941 */ /* 0x000fea0003800000 */
.L_x_66:
        /* <DEDUP_REMOVED lines=10> */
.L_x_69:
[----:B------:R-:W-:Y:S05]  /*2fc0*/  BSYNC B1 ;  /* 0x0000000000017941 */ /* 0x000fea0003800000 */
.L_x_68:
        /* <DEDUP_REMOVED lines=9> */
.L_x_71:
[----:B------:R-:W-:Y:S05]  /*3060*/  BSYNC B1 ;  /* 0x0000000000017941 */ /* 0x000fea0003800000 */
.L_x_70:
        /* <DEDUP_REMOVED lines=9> */
.L_x_73:
[----:B------:R-:W-:Y:S05]  /*3100*/  BSYNC B1 ;  /* 0x0000000000017941 */ /* 0x000fea0003800000 */
.L_x_72:
        /* <DEDUP_REMOVED lines=10> */
.L_x_75:
[----:B------:R-:W-:Y:S05]  /*31b0*/  BSYNC B1 ;  /* 0x0000000000017941 */ /* 0x000fea0003800000 */
.L_x_74:
        /* <DEDUP_REMOVED lines=10> */
.L_x_77:
[----:B------:R-:W-:Y:S05]  /*3260*/  BSYNC B1 ;  /* 0x0000000000017941 */ /* 0x000fea0003800000 */
.L_x_76:
        /* <DEDUP_REMOVED lines=9> */
.L_x_79:
[----:B------:R-:W-:Y:S05]  /*3300*/  BSYNC B1 ;  /* 0x0000000000017941 */ /* 0x000fea0003800000 */
.L_x_78:
        /* <DEDUP_REMOVED lines=9> */
.L_x_81:
[----:B------:R-:W-:Y:S05]  /*33a0*/  BSYNC B1 ;  /* 0x0000000000017941 */ /* 0x000fea0003800000 */
.L_x_80:
        /* <DEDUP_REMOVED lines=10> */
.L_x_83:
[----:B------:R-:W-:Y:S05]  /*3450*/  BSYNC B1 ;  /* 0x0000000000017941 */ /* 0x000fea0003800000 */
.L_x_82:
        /* <DEDUP_REMOVED lines=10> */
.L_x_85:
[----:B------:R-:W-:Y:S05]  /*3500*/  BSYNC B1 ;  /* 0x0000000000017941 */ /* 0x000fea0003800000 */
.L_x_84:
        /* <DEDUP_REMOVED lines=9> */
.L_x_87:
[----:B------:R-:W-:Y:S05]  /*35a0*/  BSYNC B1 ;  /* 0x0000000000017941 */ /* 0x000fea0003800000 */
.L_x_86:
        /* <DEDUP_REMOVED lines=9> */
.L_x_89:
[----:B------:R-:W-:Y:S05]  /*3640*/  BSYNC B1 ;  /* 0x0000000000017941 */ /* 0x000fea0003800000 */
.L_x_88:
        /* <DEDUP_REMOVED lines=10> */
.L_x_91:
[----:B------:R-:W-:Y:S05]  /*36f0*/  BSYNC B1 ;  /* 0x0000000000017941 */ /* 0x000fea0003800000 */
.L_x_90:
        /* <DEDUP_REMOVED lines=10> */
.L_x_93:
[----:B------:R-:W-:Y:S05]  /*37a0*/  BSYNC B1 ;  /* 0x0000000000017941 */ /* 0x000fea0003800000 */
.L_x_92:
        /* <DEDUP_REMOVED lines=9> */
.L_x_95:
[----:B------:R-:W-:Y:S05]  /*3840*/  BSYNC B1 ;  /* 0x0000000000017941 */ /* 0x000fea0003800000 */
.L_x_94:
        /* <DEDUP_REMOVED lines=9> */
.L_x_97:
[----:B------:R-:W-:Y:S05]  /*38e0*/  BSYNC B1 ;  /* 0x0000000000017941 */ /* 0x000fea0003800000 */
.L_x_96:
        /* <DEDUP_REMOVED lines=10> */
.L_x_99:
[----:B------:R-:W-:Y:S05]  /*3990*/  BSYNC B1 ;  /* 0x0000000000017941 */ /* 0x000fea0003800000 */
.L_x_98:
        /* <DEDUP_REMOVED lines=10> */
.L_x_101:
[----:B------:R-:W-:Y:S05]  /*3a40*/  BSYNC B1 ;  /* 0x0000000000017941 */ /* 0x000fea0003800000 */
.L_x_100:
        /* <DEDUP_REMOVED lines=9> */
.L_x_103:
[----:B------:R-:W-:Y:S05]  /*3ae0*/  BSYNC B1 ;  /* 0x0000000000017941 */ /* 0x000fea0003800000 */
.L_x_102:
        /* <DEDUP_REMOVED lines=9> */
.L_x_105:
[----:B------:R-:W-:Y:S05]  /*3b80*/  BSYNC B1 ;  /* 0x0000000000017941 */ /* 0x000fea0003800000 */
.L_x_104:
        /* <DEDUP_REMOVED lines=10> */
.L_x_107:
[----:B------:R-:W-:Y:S05]  /*3c30*/  BSYNC B1 ;  /* 0x0000000000017941 */ /* 0x000fea0003800000 */
.L_x_106:
        /* <DEDUP_REMOVED lines=10> */
.L_x_109:
[----:B------:R-:W-:Y:S05]  /*3ce0*/  BSYNC B1 ;  /* 0x0000000000017941 */ /* 0x000fea0003800000 */
.L_x_108:
        /* <DEDUP_REMOVED lines=9> */
.L_x_111:
[----:B------:R-:W-:Y:S05]  /*3d80*/  BSYNC B1 ;  /* 0x0000000000017941 */ /* 0x000fea0003800000 */
.L_x_110:
        /* <DEDUP_REMOVED lines=9> */
.L_x_113:
[----:B------:R-:W-:Y:S05]  /*3e20*/  BSYNC B1 ;  /* 0x0000000000017941 */ /* 0x000fea0003800000 */
.L_x_112:
        /* <DEDUP_REMOVED lines=10> */
.L_x_115:
[----:B------:R-:W-:Y:S05]  /*3ed0*/  BSYNC B1 ;  /* 0x0000000000017941 */ /* 0x000fea0003800000 */
.L_x_114:
        /* <DEDUP_REMOVED lines=10> */
.L_x_117:
[----:B------:R-:W-:Y:S05]  /*3f80*/  BSYNC B1 ;  /* 0x0000000000017941 */ /* 0x000fea0003800000 */
.L_x_116:
        /* <DEDUP_REMOVED lines=9> */
.L_x_119:
[----:B------:R-:W-:Y:S05]  /*4020*/  BSYNC B1 ;  /* 0x0000000000017941 */ /* 0x000fea0003800000 */
.L_x_118:
        /* <DEDUP_REMOVED lines=9> */
.L_x_121:
[----:B------:R-:W-:Y:S05]  /*40c0*/  BSYNC B1 ;  /* 0x0000000000017941 */ /* 0x000fea0003800000 */
.L_x_120:
        /* <DEDUP_REMOVED lines=10> */
.L_x_123:
[----:B------:R-:W-:Y:S05]  /*4170*/  BSYNC B1 ;  /* 0x0000000000017941 */ /* 0x000fea0003800000 */
.L_x_122:
        /* <DEDUP_REMOVED lines=10> */
.L_x_125:
[----:B------:R-:W-:Y:S05]  /*4220*/  BSYNC B1 ;  /* 0x0000000000017941 */ /* 0x000fea0003800000 */
.L_x_124:
        /* <DEDUP_REMOVED lines=9> */
.L_x_127:
[----:B------:R-:W-:Y:S05]  /*42c0*/  BSYNC B1 ;  /* 0x0000000000017941 */ /* 0x000fea0003800000 */
.L_x_126:
        /* <DEDUP_REMOVED lines=9> */
.L_x_129:
[----:B------:R-:W-:Y:S05]  /*4360*/  BSYNC B1 ;  /* 0x0000000000017941 */ /* 0x000fea0003800000 */
.L_x_128:
        /* <DEDUP_REMOVED lines=10> */
.L_x_131:
[----:B------:R-:W-:Y:S05]  /*4410*/  BSYNC B1 ;  /* 0x0000000000017941 */ /* 0x000fea0003800000 */
.L_x_130:
        /* <DEDUP_REMOVED lines=10> */
.L_x_133:
[----:B------:R-:W-:Y:S05]  /*44c0*/  BSYNC B1 ;  /* 0x0000000000017941 */ /* 0x000fea0003800000 */
.L_x_132:
        /* <DEDUP_REMOVED lines=9> */
.L_x_135:
[----:B------:R-:W-:Y:S05]  /*4560*/  BSYNC B1 ;  /* 0x0000000000017941 */ /* 0x000fea0003800000 */
.L_x_134:
        /* <DEDUP_REMOVED lines=9> */
.L_x_137:
[----:B------:R-:W-:Y:S05]  /*4600*/  BSYNC B1 ;  /* 0x0000000000017941 */ /* 0x000fea0003800000 */
.L_x_136:
        /* <DEDUP_REMOVED lines=10> */
.L_x_139:
[----:B------:R-:W-:Y:S05]  /*46b0*/  BSYNC B1 ;  /* 0x0000000000017941 */ /* 0x000fea0003800000 */
.L_x_138:
        /* <DEDUP_REMOVED lines=10> */
.L_x_141:
[----:B------:R-:W-:Y:S05]  /*4760*/  BSYNC B1 ;  /* 0x0000000000017941 */ /* 0x000fea0003800000 */
.L_x_140:
        /* <DEDUP_REMOVED lines=9> */
.L_x_143:
[----:B------:R-:W-:Y:S05]  /*4800*/  BSYNC B1 ;  /* 0x0000000000017941 */ /* 0x000fea0003800000 */
.L_x_142:
        /* <DEDUP_REMOVED lines=9> */
.L_x_145:
[----:B------:R-:W-:Y:S05]  /*48a0*/  BSYNC B1 ;  /* 0x0000000000017941 */ /* 0x000fea0003800000 */
.L_x_144:
        /* <DEDUP_REMOVED lines=10> */
.L_x_147:
[----:B------:R-:W-:Y:S05]  /*4950*/  BSYNC B1 ;  /* 0x0000000000017941 */ /* 0x000fea0003800000 */
.L_x_146:
[----:B-----5:R-:W-:Y:S01]  /*4960*/  LOP3.LUT R5, R24, 0xffffe000, RZ, 0xc0, !PT ;  /* 0xffffe00018057812 */ /* 0x020fe200078ec0ff */
[----:B------:R-:W-:Y:S01]  /*4970*/  BSSY B1, `(.L_x_148) ;  /* 0x000000b000017945 */ /* 0x000fe20003800000 */
[----:B------:R-:W-:Y:S01]  /*4980*/  ISETP.GT.AND P1, PT, R4, 0x79, PT ;  /* 0x000000790400780c */ /* 0x000fe20003f24270 */
[----:B------:R-:W-:Y:S02]  /*4990*/  @P2 IMAD.MOV.U32 R4, RZ, RZ, R10 ;  /* 0x000000ffff042224 */ /* 0x000fe400078e000a */
[----:B------:R-:W-:Y:S01]  /*49a0*/  FMUL R5, R5, R88 ;  /* 0x0000005805057220 */ /* 0x000fe20000400000 */
[----:B------:R-:W-:-:S03]  /*49b0*/  ISETP.GT.AND P3, PT, R3, RZ, P1 ;  /* 0x000000ff0300720c */ /* 0x000fc60000f64270 */
[----:B------:R-:W-:Y:S01]  /*49c0*/  FFMA R15, R84, R19, R5 ;  /* 0x00000013540f7223 */ /* 0x000fe20000000005 */
[----:B------:R-:W-:-:S04]  /*49d0*/  @P2 IMAD.MOV.U32 R5, RZ, RZ, R11 ;  /* 0x000000ffff052224 */ /* 0x000fc800078e000b */
[----:B------:R-:W-:-:S05]  /*49e0*/  F2FP.TF32.F32.PACK_B R15, R15 ;  /* 0x0000000fff0f723e */ /* 0x000fca00024050ff */
[----:B------:R0:W-:Y:S01]  /*49f0*/  @P2 STG.E desc[UR38][R4.64+0x1e0], R15 ;  /* 0x0001e00f04002986 */ /* 0x0001e2000c101926 */
[----:B------:R-:W-:Y:S05]  /*4a00*/  @!P3 BRA `(.L_x_149) ;  /* 0x000000000004b947 */ /* 0x000fea0003800000 */
[----:B------:R0:W5:Y:S02]  /*4a10*/  LDG.E.LTC128B R24, desc[UR38][R6.64+0x1e4] ;  /* 0x0001e42606187981 */ /* 0x000164000c1e1920 */
.L_x_149:
[----:B------:R-:W-:Y:S05]  /*4a20*/  BSYNC B1 ;  /* 0x0000000000017941 */ /* 0x000fea0003800000 */
.L_x_148:
        /* <DEDUP_REMOVED lines=9> */
.L_x_151:
[----:B------:R-:W-:Y:S05]  /*4ac0*/  BSYNC B1 ;  /* 0x0000000000017941 */ /* 0x000fea0003800000 */
.L_x_150:
[----:B-----5:R-:W-:Y:S01]  /*4ad0*/  LOP3.LUT R5, R24, 0xffffe000, RZ, 0xc0, !PT ;  /* 0xffffe00018057812 */ /* 0x020fe200078ec0ff */
[----:B------:R-:W-:Y:S01]  /*4ae0*/  @P0 IMAD.MOV.U32 R4, RZ, RZ, R12 ;  /* 0x000000ffff040224 */ /* 0x000fe200078e000c */
[----:B------:R-:W-:Y:S01]  /*4af0*/  ISETP.GT.AND P1, PT, R3, 0x8, P1 ;  /* 0x000000080300780c */ /* 0x000fe20000f24270 */
[----:B------:R-:W-:Y:S02]  /*4b00*/  BSSY B1, `(.L_x_152) ;  /* 0x0000008000017945 */ /* 0x000fe40003800000 */
[----:B------:R-:W-:-:S04]  /*4b10*/  FMUL R5, R5, R88 ;  /* 0x0000005805057220 */ /* 0x000fc80000400000 */
[----:B-1----:R-:W-:Y:S01]  /*4b20*/  FFMA R7, R86, R19, R5 ;  /* 0x0000001356077223 */ /* 0x002fe20000000005 */
[----:B------:R-:W-:-:S04]  /*4b30*/  @P0 IMAD.MOV.U32 R5, RZ, RZ, R13 ;  /* 0x000000ffff050224 */ /* 0x000fc800078e000d */
[----:B------:R-:W-:-:S05]  /*4b40*/  F2FP.TF32.F32.PACK_B R7, R7 ;  /* 0x00000007ff07723e */ /* 0x000fca00024050ff */
[----:B------:R1:W-:Y:S01]  /*4b50*/  @P0 STG.E desc[UR38][R4.64+0x1e0], R7 ;  /* 0x0001e00704000986 */ /* 0x0003e2000c101926 */
[----:B------:R-:W-:Y:S05]  /*4b60*/  @!P1 BRA `(.L_x_153) ;  /* 0x0000000000049947 */ /* 0x000fea0003800000 */
[----:B------:R0:W5:Y:S02]  /*4b70*/  LDG.E.LTC128B R24, desc[UR38][R8.64+0x1e4] ;  /* 0x0001e42608187981 */ /* 0x000164000c1e1920 */
.L_x_153:
[----:B------:R-:W-:Y:S05]  /*4b80*/  BSYNC B1 ;  /* 0x0000000000017941 */ /* 0x000fea0003800000 */
.L_x_152:
[----:B------:R-:W-:Y:S05]  /*4b90*/  @!P1 BRA `(.L_x_154) ;  /* 0x0000001000e89947 */ /* 0x000fea0003800000 */
[----:B-----5:R-:W-:-:S05]  /*4ba0*/  LOP3.LUT R3, R24, 0xffffe000, RZ, 0xc0, !PT ;  /* 0xffffe00018037812 */ /* 0x020fca00078ec0ff */
[----:B-1----:R-:W-:-:S04]  /*4bb0*/  FMUL R4, R3, R88 ;  /* 0x0000005803047220 */ /* 0x002fc80000400000 */
[----:B------:R-:W-:-:S05]  /*4bc0*/  FFMA R87, R87, R19, R4 ;  /* 0x0000001357577223 */ /* 0x000fca0000000004 */
[----:B------:R-:W-:-:S05]  /*4bd0*/  F2FP.TF32.F32.PACK_B R87, R87 ;  /* 0x00000057ff57723e */ /* 0x000fca00024050ff */
[----:B------:R1:W-:Y:S01]  /*4be0*/  STG.E desc[UR38][R12.64+0x1e4], R87 ;  /* 0x0001e4570c007986 */ /* 0x0003e2000c101926 */
[----:B------:R-:W-:Y:S05]  /*4bf0*/  BRA `(.L_x_154) ;  /* 0x0000001000d07947 */ /* 0x000fea0003800000 */
.L_x_29:
[----:B------:R-:W-:Y:S01]  /*4c00*/  ISETP.GT.AND P4, PT, R4, 0x1, PT ;  /* 0x000000010400780c */ /* 0x000fe20003f84270 */
[----:B------:R-:W-:Y:S01]  /*4c10*/  ULDC.64 UR4, c[0x0][0x5c0] ;  /* 0x0001700000047ab9 */ /* 0x000fe20000000a00 */
[-C--:B------:R-:W-:Y:S01]  /*4c20*/  FMUL R5, R24, R19.reuse ;  /* 0x0000001318057220 */ /* 0x080fe20000400000 */
[----:B------:R-:W-:Y:S01]  /*4c30*/  LEA R6, P3, R102, UR4, 0x2 ;  /* 0x0000000466067c11 */ /* 0x000fe2000f8610ff */
[-C--:B------:R-:W-:Y:S01]  /*4c40*/  FMUL R25, R25, R19.reuse ;  /* 0x0000001319197220 */ /* 0x080fe20000400000 */
[----:B------:R-:W-:Y:S01]  /*4c50*/  ISETP.GT.AND P1, PT, R3, RZ, P4 ;  /* 0x000000ff0300720c */ /* 0x000fe20002724270 */
[-C--:B------:R-:W-:Y:S01]  /*4c60*/  FMUL R11, R26, R19.reuse ;  /* 0x000000131a0b7220 */ /* 0x080fe20000400000 */
[----:B------:R-:W-:Y:S01]  /*4c70*/  LEA.HI.X R7, R102, UR5, R113, 0x2, P3 ;  /* 0x0000000566077c11 */ /* 0x000fe200098f1471 */
[----:B------:R-:W-:Y:S01]  /*4c80*/  FMUL R27, R27, R19 ;  /* 0x000000131b1b7220 */ /* 0x000fe20000400000 */
[----:B------:R-:W-:Y:S01]  /*4c90*/  F2FP.TF32.F32.PACK_B R5, R5 ;  /* 0x00000005ff05723e */ /* 0x000fe200024050ff */
[----:B------:R-:W-:Y:S01]  /*4ca0*/  FMUL R29, R29, R19 ;  /* 0x000000131d1d7220 */ /* 0x000fe20000400000 */
[----:B------:R-:W-:Y:S01]  /*4cb0*/  F2FP.TF32.F32.PACK_B R25, R25 ;  /* 0x00000019ff19723e */ /* 0x000fe200024050ff */
[-C--:B------:R-:W-:Y:S01]  /*4cc0*/  FMUL R31, R31, R19.reuse ;  /* 0x000000131f1f7220 */ /* 0x080fe20000400000 */
[C---:B------:R-:W-:Y:S01]  /*4cd0*/  SHF.L.U64.HI R9, R92.reuse, 0x2, R91 ;  /* 0x000000025c097819 */ /* 0x040fe2000001025b */
[----:B------:R0:W-:Y:S01]  /*4ce0*/  @P2 STG.E desc[UR38][R6.64], R5 ;  /* 0x0000000506002986 */ /* 0x0001e2000c101926 */
[----:B------:R-:W-:Y:S01]  /*4cf0*/  LEA R8, P3, R92, R6, 0x2 ;  /* 0x000000065c087211 */ /* 0x000fe200078610ff */
[-C--:B------:R-:W-:Y:S01]  /*4d00*/  FMUL R13, R32, R19.reuse ;  /* 0x00000013200d7220 */ /* 0x080fe20000400000 */
[C---:B------:R-:W-:Y:S01]  /*4d10*/  ISETP.GT.AND P2, PT, R4.reuse, 0x8, PT ;  /* 0x000000080400780c */ /* 0x040fe20003f44270 */
[----:B------:R-:W-:Y:S01]  /*4d20*/  @P1 STG.E desc[UR38][R6.64+0x4], R25 ;  /* 0x0000041906001986 */ /* 0x000fe2000c101926 */
[----:B------:R-:W-:Y:S01]  /*4d30*/  ISETP.GT.AND P1, PT, R4, 0x9, PT ;  /* 0x000000090400780c */ /* 0x000fe20003f24270 */
[----:B------:R-:W-:Y:S01]  /*4d40*/  IMAD.X R9, R9, 0x1, R7, P3 ;  /* 0x0000000109097824 */ /* 0x000fe200018e0607 */
[----:B------:R-:W-:Y:S01]  /*4d50*/  ISETP.GT.AND P0, PT, R3, 0x8, P0 ;  /* 0x000000080300780c */ /* 0x000fe20000704270 */
[-C--:B------:R-:W-:Y:S01]  /*4d60*/  FMUL R33, R33, R19.reuse ;  /* 0x0000001321217220 */ /* 0x080fe20000400000 */
[----:B------:R-:W-:Y:S01]  /*4d70*/  ISETP.GT.AND P4, PT, R3, 0x8, P4 ;  /* 0x000000080300780c */ /* 0x000fe20002784270 */
[-C--:B------:R-:W-:Y:S01]  /*4d80*/  FMUL R35, R35, R19.reuse ;  /* 0x0000001323237220 */ /* 0x080fe20000400000 */
[C---:B------:R-:W-:Y:S01]  /*4d90*/  ISETP.GT.AND P5, PT, R3.reuse, RZ, P2 ;  /* 0x000000ff0300720c */ /* 0x040fe200017a4270 */
[-C--:B0-----:R-:W-:Y:S01]  /*4da0*/  FMUL R5, R28, R19.reuse ;  /* 0x000000131c057220 */ /* 0x081fe20000400000 */
[----:B------:R-:W-:Y:S01]  /*4db0*/  ISETP.GT.AND P3, PT, R3, RZ, P1 ;  /* 0x000000ff0300720c */ /* 0x000fe20000f64270 */
[----:B------:R-:W-:Y:S01]  /*4dc0*/  FMUL R37, R37, R19 ;  /* 0x0000001325257220 */ /* 0x000fe20000400000 */
[----:B------:R-:W-:Y:S01]  /*4dd0*/  F2FP.TF32.F32.PACK_B R11, R11 ;  /* 0x0000000bff0b723e */ /* 0x000fe200024050ff */
[----:B------:R-:W-:Y:S01]  /*4de0*/  FMUL R39, R39, R19 ;  /* 0x0000001327277220 */ /* 0x000fe20000400000 */
[----:B------:R-:W-:Y:S01]  /*4df0*/  F2FP.TF32.F32.PACK_B R27, R27 ;  /* 0x0000001bff1b723e */ /* 0x000fe200024050ff */
[----:B------:R-:W-:Y:S01]  /*4e00*/  FMUL R41, R41, R19 ;  /* 0x0000001329297220 */ /* 0x000fe20000400000 */
[----:B------:R-:W-:Y:S01]  /*4e10*/  F2FP.TF32.F32.PACK_B R5, R5 ;  /* 0x00000005ff05723e */ /* 0x000fe200024050ff */
[----:B------:R0:W-:Y:S01]  /*4e20*/  @P0 STG.E desc[UR38][R8.64], R11 ;  /* 0x0000000b08000986 */ /* 0x0001e2000c101926 */
[----:B------:R-:W-:Y:S01]  /*4e30*/  F2FP.TF32.F32.PACK_B R29, R29 ;  /* 0x0000001dff1d723e */ /* 0x000fe200024050ff */
[-C--:B------:R-:W-:Y:S01]  /*4e40*/  FMUL R43, R43, R19.reuse ;  /* 0x000000132b2b7220 */ /* 0x080fe20000400000 */
[C---:B------:R-:W-:Y:S01]  /*4e50*/  ISETP.GT.AND P0, PT, R4.reuse, 0x10, PT ;  /* 0x000000100400780c */ /* 0x040fe20003f04270 */
[----:B------:R-:W-:Y:S01]  /*4e60*/  @P4 STG.E desc[UR38][R8.64+0x4], R27 ;  /* 0x0000041b08004986 */ /* 0x000fe2000c101926 */
[----:B------:R-:W-:Y:S01]  /*4e70*/  ISETP.GT.AND P2, PT, R3, 0x8, P2 ;  /* 0x000000080300780c */ /* 0x000fe20001744270 */
[-C--:B------:R-:W-:Y:S01]  /*4e80*/  FMUL R45, R45, R19.reuse ;  /* 0x000000132d2d7220 */ /* 0x080fe20000400000 */
[C---:B------:R-:W-:Y:S01]  /*4e90*/  ISETP.GT.AND P1, PT, R3.reuse, 0x8, P1 ;  /* 0x000000080300780c */ /* 0x040fe20000f24270 */
[----:B------:R1:W-:Y:S01]  /*4ea0*/  @P5 STG.E desc[UR38][R6.64+0x20], R5 ;  /* 0x0000200506005986 */ /* 0x0003e2000c101926 */
[----:B------:R-:W-:Y:S01]  /*4eb0*/  ISETP.GT.AND P5, PT, R3, RZ, P0 ;  /* 0x000000ff0300720c */ /* 0x000fe200007a4270 */
[----:B------:R-:W-:Y:S01]  /*4ec0*/  FMUL R47, R47, R19 ;  /* 0x000000132f2f7220 */ /* 0x000fe20000400000 */
[----:B------:R-:W-:Y:S01]  /*4ed0*/  F2FP.TF32.F32.PACK_B R31, R31 ;  /* 0x0000001fff1f723e */ /* 0x000fe200024050ff */
[----:B------:R-:W-:Y:S01]  /*4ee0*/  @P3 STG.E desc[UR38][R6.64+0x24], R29 ;  /* 0x0000241d06003986 */ /* 0x000fe2000c101926 */
[----:B------:R-:W-:Y:S01]  /*4ef0*/  ISETP.GT.AND P3, PT, R4, 0x11, PT ;  /* 0x000000110400780c */ /* 0x000fe20003f64270 */
[----:B0-----:R-:W-:Y:S01]  /*4f00*/  FMUL R11, R30, R19 ;  /* 0x000000131e0b7220 */ /* 0x001fe20000400000 */
[----:B------:R-:W-:Y:S01]  /*4f10*/  F2FP.TF32.F32.PACK_B R13, R13 ;  /* 0x0000000dff0d723e */ /* 0x000fe200024050ff */
[-C--:B------:R-:W-:Y:S01]  /*4f20*/  FMUL R49, R49, R19.reuse ;  /* 0x0000001331317220 */ /* 0x080fe20000400000 */
[----:B------:R-:W-:Y:S01]  /*4f30*/  ISETP.GT.AND P4, PT, R3, RZ, P3 ;  /* 0x000000ff0300720c */ /* 0x000fe20001f84270 */
[----:B------:R-:W-:Y:S01]  /*4f40*/  FMUL R51, R51, R19 ;  /* 0x0000001333337220 */ /* 0x000fe20000400000 */
[----:B------:R-:W-:Y:S01]  /*4f50*/  F2FP.TF32.F32.PACK_B R11, R11 ;  /* 0x0000000bff0b723e */ /* 0x000fe200024050ff */
[----:B-1----:R-:W-:Y:S01]  /*4f60*/  FMUL R5, R34, R19 ;  /* 0x0000001322057220 */ /* 0x002fe20000400000 */
[----:B------:R-:W-:Y:S01]  /*4f70*/  F2FP.TF32.F32.PACK_B R33, R33 ;  /* 0x00000021ff21723e */ /* 0x000fe200024050ff */
[-C--:B------:R-:W-:Y:S01]  /*4f80*/  FMUL R53, R53, R19.reuse ;  /* 0x0000001335357220 */ /* 0x080fe20000400000 */
[----:B------:R-:W-:Y:S01]  /*4f90*/  ISETP.GT.AND P0, PT, R3, 0x8, P0 ;  /* 0x000000080300780c */ /* 0x000fe20000704270 */
[----:B------:R0:W-:Y:S01]  /*4fa0*/  @P2 STG.E desc[UR38][R8.64+0x20], R11 ;  /* 0x0000200b08002986 */ /* 0x0001e2000c101926 */
[C---:B------:R-:W-:Y:S01]  /*4fb0*/  ISETP.GT.AND P2, PT, R4.reuse, 0x19, PT ;  /* 0x000000190400780c */ /* 0x040fe20003f44270 */
[----:B------:R-:W-:Y:S01]  /*4fc0*/  FMUL R55, R55, R19 ;  /* 0x0000001337377220 */ /* 0x000fe20000400000 */
[----:B------:R-:W-:Y:S01]  /*4fd0*/  F2FP.TF32.F32.PACK_B R5, R5 ;  /* 0x00000005ff05723e */ /* 0x000fe200024050ff */
[----:B------:R-:W-:Y:S01]  /*4fe0*/  @P1 STG.E desc[UR38][R8.64+0x24], R31 ;  /* 0x0000241f08001986 */ /* 0x000fe2000c101926 */
[----:B------:R-:W-:Y:S01]  /*4ff0*/  ISETP.GT.AND P1, PT, R4, 0x18, PT ;  /* 0x000000180400780c */ /* 0x000fe20003f24270 */
[----:B------:R-:W-:Y:S01]  /*5000*/  FMUL R57, R57, R19 ;  /* 0x0000001339397220 */ /* 0x000fe20000400000 */
[----:B------:R-:W-:Y:S01]  /*5010*/  F2FP.TF32.F32.PACK_B R35, R35 ;  /* 0x00000023ff23723e */ /* 0x000fe200024050ff */
[----:B------:R1:W-:Y:S01]  /*5020*/  @P5 STG.E desc[UR38][R6.64+0x40], R13 ;  /* 0x0000400d06005986 */ /* 0x0003e2000c101926 */
[----:B------:R-:W-:Y:S01]  /*5030*/  ISETP.GT.AND P5, PT, R3, RZ, P1 ;  /* 0x000000ff0300720c */ /* 0x000fe20000fa4270 */
[----:B------:R-:W-:Y:S01]  /*5040*/  FMUL R59, R59, R19 ;  /* 0x000000133b3b7220 */ /* 0x000fe20000400000 */
[----:B------:R-:W-:Y:S01]  /*5050*/  F2FP.TF32.F32.PACK_B R37, R37 ;  /* 0x00000025ff25723e */ /* 0x000fe200024050ff */
[----:B------:R-:W-:Y:S01]  /*5060*/  @P4 STG.E desc[UR38][R6.64+0x44], R33 ;  /* 0x0000442106004986 */ /* 0x000fe2000c101926 */
[C---:B------:R-:W-:Y:S01]  /*5070*/  ISETP.GT.AND P4, PT, R3.reuse, 0x8, P3 ;  /* 0x000000080300780c */ /* 0x040fe20001f84270 */
[-C--:B0-----:R-:W-:Y:S01]  /*5080*/  FMUL R11, R36, R19.reuse ;  /* 0x00000013240b7220 */ /* 0x081fe20000400000 */
[----:B------:R-:W-:Y:S01]  /*5090*/  ISETP.GT.AND P3, PT, R3, RZ, P2 ;  /* 0x000000ff0300720c */ /* 0x000fe20001764270 */
[----:B------:R0:W-:Y:S01]  /*50a0*/  @P0 STG.E desc[UR38][R8.64+0x40], R5 ;  /* 0x0000400508000986 */ /* 0x0001e2000c101926 */
[----:B------:R-:W-:Y:S01]  /*50b0*/  ISETP.GT.AND P0, PT, R4, 0x20, PT ;  /* 0x000000200400780c */ /* 0x000fe20003f04270 */
[----:B------:R-:W-:Y:S01]  /*50c0*/  FMUL R61, R61, R19 ;  /* 0x000000133d3d7220 */ /* 0x000fe20000400000 */
[----:B------:R-:W-:Y:S01]  /*50d0*/  F2FP.TF32.F32.PACK_B R11, R11 ;  /* 0x0000000bff0b723e */ /* 0x000fe200024050ff */
[-C--:B-1----:R-:W-:Y:S01]  /*50e0*/  FMUL R13, R40, R19.reuse ;  /* 0x00000013280d7220 */ /* 0x082fe20000400000 */
[----:B------:R-:W-:Y:S01]  /*50f0*/  ISETP.GT.AND P1, PT, R3, 0x8, P1 ;  /* 0x000000080300780c */ /* 0x000fe20000f24270 */
[----:B------:R-:W-:Y:S01]  /*5100*/  FMUL R63, R63, R19 ;  /* 0x000000133f3f7220 */ /* 0x000fe20000400000 */
[----:B------:R-:W-:Y:S01]  /*5110*/  F2FP.TF32.F32.PACK_B R39, R39 ;  /* 0x00000027ff27723e */ /* 0x000fe200024050ff */
[----:B------:R-:W-:Y:S01]  /*5120*/  FMUL R65, R65, R19 ;  /* 0x0000001341417220 */ /* 0x000fe20000400000 */
[----:B------:R-:W-:Y:S01]  /*5130*/  F2FP.TF32.F32.PACK_B R13, R13 ;  /* 0x0000000dff0d723e */ /* 0x000fe200024050ff */
[----:B------:R-:W-:Y:S01]  /*5140*/  @P4 STG.E desc[UR38][R8.64+0x44], R35 ;  /* 0x0000442308004986 */ /* 0x000fe2000c101926 */
[C---:B------:R-:W-:Y:S01]  /*5150*/  ISETP.GT.AND P4, PT, R3.reuse, 0x8, P2 ;  /* 0x000000080300780c */ /* 0x040fe20001784270 */
[-C--:B0-----:R-:W-:Y:S01]  /*5160*/  FMUL R5, R38, R19.reuse ;  /* 0x0000001326057220 */ /* 0x081fe20000400000 */
[C---:B------:R-:W-:Y:S01]  /*5170*/  ISETP.GT.AND P2, PT, R4.reuse, 0x21, PT ;  /* 0x000000210400780c */ /* 0x040fe20003f44270 */
[----:B------:R0:W-:Y:S01]  /*5180*/  @P5 STG.E desc[UR38][R6.64+0x60], R11 ;  /* 0x0000600b06005986 */ /* 0x0001e2000c101926 */
[----:B------:R-:W-:Y:S01]  /*5190*/  ISETP.GT.AND P5, PT, R3, RZ, P0 ;  /* 0x000000ff0300720c */ /* 0x000fe200007a4270 */
[----:B------:R-:W-:Y:S01]  /*51a0*/  FMUL R67, R67, R19 ;  /* 0x0000001343437220 */ /* 0x000fe20000400000 */
[----:B------:R-:W-:Y:S01]  /*51b0*/  F2FP.TF32.F32.PACK_B R5, R5 ;  /* 0x00000005ff05723e */ /* 0x000fe200024050ff */
[----:B------:R-:W-:Y:S01]  /*51c0*/  @P3 STG.E desc[UR38][R6.64+0x64], R37 ;  /* 0x0000642506003986 */ /* 0x000fe2000c101926 */
[----:B------:R-:W-:Y:S01]  /*51d0*/  ISETP.GT.AND P3, PT, R3, RZ, P2 ;  /* 0x000000ff0300720c */ /* 0x000fe20001764270 */
[----:B------:R-:W-:Y:S01]  /*51e0*/  FMUL R69, R69, R19 ;  /* 0x0000001345457220 */ /* 0x000fe20000400000 */
[----:B------:R-:W-:Y:S01]  /*51f0*/  F2FP.TF32.F32.PACK_B R41, R41 ;  /* 0x00000029ff29723e */ /* 0x000fe200024050ff */
[----:B------:R1:W-:Y:S01]  /*5200*/  @P1 STG.E desc[UR38][R8.64+0x60], R5 ;  /* 0x0000600508001986 */ /* 0x0003e2000c101926 */
[----:B------:R-:W-:Y:S01]  /*5210*/  ISETP.GT.AND P1, PT, R4, 0x28, PT ;  /* 0x000000280400780c */ /* 0x000fe20003f24270 */
[-C--:B------:R-:W-:Y:S01]  /*5220*/  FMUL R71, R71, R19.reuse ;  /* 0x0000001347477220 */ /* 0x080fe20000400000 */
[C---:B------:R-:W-:Y:S01]  /*5230*/  ISETP.GT.AND P0, PT, R3.reuse, 0x8, P0 ;  /* 0x000000080300780c */ /* 0x040fe20000704270 */
[----:B------:R-:W-:Y:S01]  /*5240*/  @P4 STG.E desc[UR38][R8.64+0x64], R39 ;  /* 0x0000642708004986 */ /* 0x000fe2000c101926 */
[C---:B------:R-:W-:Y:S01]  /*5250*/  ISETP.GT.AND P4, PT, R3.reuse, 0x8, P2 ;  /* 0x000000080300780c */ /* 0x040fe20001784270 */
[-C--:B0-----:R-:W-:Y:S01]  /*5260*/  FMUL R11, R44, R19.reuse ;  /* 0x000000132c0b7220 */ /* 0x081fe20000400000 */
[----:B------:R-:W-:Y:S01]  /*5270*/  ISETP.GT.AND P2, PT, R4, 0x29, PT ;  /* 0x000000290400780c */ /* 0x000fe20003f44270 */
[----:B------:R0:W-:Y:S01]  /*5280*/  @P5 STG.E desc[UR38][R6.64+0x80], R13 ;  /* 0x0000800d06005986 */ /* 0x0001e2000c101926 */
[----:B------:R-:W-:Y:S01]  /*5290*/  ISETP.GT.AND P5, PT, R3, RZ, P1 ;  /* 0x000000ff0300720c */ /* 0x000fe20000fa4270 */
[----:B------:R-:W-:Y:S01]  /*52a0*/  FMUL R73, R73, R19 ;  /* 0x0000001349497220 */ /* 0x000fe20000400000 */
[----:B------:R-:W-:Y:S01]  /*52b0*/  F2FP.TF32.F32.PACK_B R43, R43 ;  /* 0x0000002bff2b723e */ /* 0x000fe200024050ff */
[-C--:B-1----:R-:W-:Y:S01]  /*52c0*/  FMUL R5, R42, R19.reuse ;  /* 0x000000132a057220 */ /* 0x082fe20000400000 */
[----:B------:R-:W-:Y:S01]  /*52d0*/  @P3 STG.E desc[UR38][R6.64+0x84], R41 ;  /* 0x0000842906003986 */ /* 0x000fe2000c101926 */
[----:B------:R-:W-:Y:S01]  /*52e0*/  ISETP.GT.AND P3, PT, R3, RZ, P2 ;  /* 0x000000ff0300720c */ /* 0x000fe20001764270 */
[----:B------:R-:W-:Y:S01]  /*52f0*/  FMUL R75, R75, R19 ;  /* 0x000000134b4b7220 */ /* 0x000fe20000400000 */
[----:B------:R-:W-:Y:S01]  /*5300*/  F2FP.TF32.F32.PACK_B R11, R11 ;  /* 0x0000000bff0b723e */ /* 0x000fe200024050ff */
[----:B------:R-:W-:Y:S01]  /*5310*/  FMUL R77, R77, R19 ;  /* 0x000000134d4d7220 */ /* 0x000fe20000400000 */
[----:B------:R-:W-:Y:S01]  /*5320*/  F2FP.TF32.F32.PACK_B R5, R5 ;  /* 0x00000005ff05723e */ /* 0x000fe200024050ff */
[----:B------:R-:W-:Y:S01]  /*5330*/  FMUL R79, R79, R19 ;  /* 0x000000134f4f7220 */ /* 0x000fe20000400000 */
[----:B------:R-:W-:Y:S01]  /*5340*/  F2FP.TF32.F32.PACK_B R45, R45 ;  /* 0x0000002dff2d723e */ /* 0x000fe200024050ff */
[-C--:B0-----:R-:W-:Y:S01]  /*5350*/  FMUL R13, R48, R19.reuse ;  /* 0x00000013300d7220 */ /* 0x081fe20000400000 */
[----:B------:R-:W-:Y:S01]  /*5360*/  ISETP.GT.AND P1, PT, R3, 0x8, P1 ;  /* 0x000000080300780c */ /* 0x000fe20000f24270 */
[----:B------:R0:W-:Y:S01]  /*5370*/  @P0 STG.E desc[UR38][R8.64+0x80], R5 ;  /* 0x0000800508000986 */ /* 0x0001e2000c101926 */
[----:B------:R-:W-:Y:S01]  /*5380*/  ISETP.GT.AND P0, PT, R4, 0x30, PT ;  /* 0x000000300400780c */ /* 0x000fe20003f04270 */
[----:B------:R-:W-:Y:S01]  /*5390*/  FMUL R81, R81, R19 ;  /* 0x0000001351517220 */ /* 0x000fe20000400000 */
[----:B------:R-:W-:Y:S01]  /*53a0*/  F2FP.TF32.F32.PACK_B R47, R47 ;  /* 0x0000002fff2f723e */ /* 0x000fe200024050ff */
[----:B------:R-:W-:Y:S01]  /*53b0*/  @P4 STG.E desc[UR38][R8.64+0x84], R43 ;  /* 0x0000842b08004986 */ /* 0x000fe2000c101926 */
[C---:B------:R-:W-:Y:S01]  /*53c0*/  ISETP.GT.AND P4, PT, R3.reuse, 0x8, P2 ;  /* 0x000000080300780c */ /* 0x040fe20001784270 */
[-C--:B------:R-:W-:Y:S01]  /*53d0*/  FMUL R15, R82, R19.reuse ;  /* 0x00000013520f7220 */ /* 0x080fe20000400000 */
[----:B------:R-:W-:Y:S01]  /*53e0*/  ISETP.GT.AND P2, PT, R4, 0x31, PT ;  /* 0x000000310400780c */ /* 0x000fe20003f44270 */
[----:B------:R1:W-:Y:S01]  /*53f0*/  @P5 STG.E desc[UR38][R6.64+0xa0], R11 ;  /* 0x0000a00b06005986 */ /* 0x0003e2000c101926 */
[----:B------:R-:W-:Y:S01]  /*5400*/  ISETP.GT.AND P5, PT, R3, RZ, P0 ;  /* 0x000000ff0300720c */ /* 0x000fe200007a4270 */
[----:B------:R-:W-:Y:S01]  /*5410*/  FMUL R83, R83, R19 ;  /* 0x0000001353537220 */ /* 0x000fe20000400000 */
[----:B------:R-:W-:Y:S01]  /*5420*/  F2FP.TF32.F32.PACK_B R13, R13 ;  /* 0x0000000dff0d723e */ /* 0x000fe200024050ff */
[-C--:B0-----:R-:W-:Y:S01]  /*5430*/  FMUL R5, R46, R19.reuse ;  /* 0x000000132e057220 */ /* 0x081fe20000400000 */
[----:B------:R-:W-:Y:S01]  /*5440*/  @P3 STG.E desc[UR38][R6.64+0xa4], R45 ;  /* 0x0000a42d06003986 */ /* 0x000fe2000c101926 */
[----:B------:R-:W-:Y:S01]  /*5450*/  ISETP.GT.AND P3, PT, R3, RZ, P2 ;  /* 0x000000ff0300720c */ /* 0x000fe20001764270 */
[----:B------:R-:W-:Y:S01]  /*5460*/  FMUL R21, R84, R19 ;  /* 0x0000001354157220 */ /* 0x000fe20000400000 */
[----:B------:R-:W-:Y:S01]  /*5470*/  F2FP.TF32.F32.PACK_B R49, R49 ;  /* 0x00000031ff31723e */ /* 0x000fe200024050ff */
[----:B------:R-:W-:Y:S01]  /*5480*/  FMUL R85, R85, R19 ;  /* 0x0000001355557220 */ /* 0x000fe20000400000 */
[----:B------:R-:W-:Y:S01]  /*5490*/  F2FP.TF32.F32.PACK_B R5, R5 ;  /* 0x00000005ff05723e */ /* 0x000fe200024050ff */
[-C--:B------:R-:W-:Y:S01]  /*54a0*/  FMUL R87, R87, R19.reuse ;  /* 0x0000001357577220 */ /* 0x080fe20000400000 */
[----:B------:R-:W-:Y:S01]  /*54b0*/  ISETP.GT.AND P0, PT, R3, 0x8, P0 ;  /* 0x000000080300780c */ /* 0x000fe20000704270 */
[----:B-1----:R-:W-:Y:S01]  /*54c0*/  FMUL R11, R52, R19 ;  /* 0x00000013340b7220 */ /* 0x002fe20000400000 */
[----:B------:R-:W-:Y:S01]  /*54d0*/  F2FP.TF32.F32.PACK_B R51, R51 ;  /* 0x00000033ff33723e */ /* 0x000fe200024050ff */
[----:B------:R0:W-:Y:S01]  /*54e0*/  @P1 STG.E desc[UR38][R8.64+0xa0], R5 ;  /* 0x0000a00508001986 */ /* 0x0001e2000c101926 */
[----:B------:R-:W-:-:S02]  /*54f0*/  ISETP.GT.AND P1, PT, R4, 0x38, PT ;  /* 0x000000380400780c */ /* 0x000fc40003f24270 */
[----:B------:R-:W-:Y:S01]  /*5500*/  F2FP.TF32.F32.PACK_B R11, R11 ;  /* 0x0000000bff0b723e */ /* 0x000fe200024050ff */
[----:B------:R-:W-:Y:S01]  /*5510*/  @P4 STG.E desc[UR38][R8.64+0xa4], R47 ;  /* 0x0000a42f08004986 */ /* 0x000fe2000c101926 */
[C---:B------:R-:W-:Y:S02]  /*5520*/  ISETP.GT.AND P4, PT, R3.reuse, 0x8, P2 ;  /* 0x000000080300780c */ /* 0x040fe40001784270 */
[----:B------:R-:W-:Y:S01]  /*5530*/  ISETP.GT.AND P2, PT, R4, 0x39, PT ;  /* 0x000000390400780c */ /* 0x000fe20003f44270 */
[----:B------:R1:W-:Y:S01]  /*5540*/  @P5 STG.E desc[UR38][R6.64+0xc0], R13 ;  /* 0x0000c00d06005986 */ /* 0x0003e2000c101926 */
[C---:B------:R-:W-:Y:S02]  /*5550*/  ISETP.GT.AND P5, PT, R3.reuse, RZ, P1 ;  /* 0x000000ff0300720c */ /* 0x040fe40000fa4270 */
[----:B------:R-:W-:Y:S01]  /*5560*/  F2FP.TF32.F32.PACK_B R53, R53 ;  /* 0x00000035ff35723e */ /* 0x000fe200024050ff */
[----:B0-----:R-:W-:Y:S01]  /*5570*/  FMUL R5, R50, R19 ;  /* 0x0000001332057220 */ /* 0x001fe20000400000 */
[----:B------:R-:W-:Y:S01]  /*5580*/  @P3 STG.E desc[UR38][R6.64+0xc4], R49 ;  /* 0x0000c43106003986 */ /* 0x000fe2000c101926 */
[----:B------:R-:W-:-:S02]  /*5590*/  ISETP.GT.AND P3, PT, R3, RZ, P2 ;  /* 0x000000ff0300720c */ /* 0x000fc40001764270 */
[----:B------:R-:W-:Y:S02]  /*55a0*/  ISETP.GT.AND P1, PT, R3, 0x8, P1 ;  /* 0x000000080300780c */ /* 0x000fe40000f24270 */
[----:B------:R-:W-:Y:S01]  /*55b0*/  F2FP.TF32.F32.PACK_B R5, R5 ;  /* 0x00000005ff05723e */ /* 0x000fe200024050ff */
[----:B-1----:R-:W-:Y:S01]  /*55c0*/  FMUL R13, R56, R19 ;  /* 0x00000013380d7220 */ /* 0x002fe20000400000 */
[----:B------:R-:W-:-:S03]  /*55d0*/  F2FP.TF32.F32.PACK_B R55, R55 ;  /* 0x00000037ff37723e */ /* 0x000fc600024050ff */
[----:B------:R0:W-:Y:S01]  /*55e0*/  @P0 STG.E desc[UR38][R8.64+0xc0], R5 ;  /* 0x0000c00508000986 */ /* 0x0001e2000c101926 */
[C---:B------:R-:W-:Y:S02]  /*55f0*/  ISETP.GT.AND P0, PT, R4.reuse, 0x40, PT ;  /* 0x000000400400780c */ /* 0x040fe40003f04270 */
        /* <DEDUP_REMOVED lines=71> */
[----:B------:R-:W-:Y:S01]  /*5a70*/  @P3 STG.E desc[UR38][R6.64+0x164], R69 ;  /* 0x0001644506003986 */ /* 0x000fe2000c101926 */
[----:B0-----:R-:W-:Y:S01]  /*5a80*/  FMUL R5, R70, R19 ;  /* 0x0000001346057220 */ /* 0x001fe20000400000 */
[----:B------:R-:W-:-:S02]  /*5a90*/  ISETP.GT.AND P3, PT, R3, RZ, P2 ;  /* 0x000000ff0300720c */ /* 0x000fc40001764270 */
[----:B------:R-:W-:Y:S02]  /*5aa0*/  ISETP.GT.AND P0, PT, R3, 0x8, P0 ;  /* 0x000000080300780c */ /* 0x000fe40000704270 */
[----:B------:R-:W-:Y:S01]  /*5ab0*/  F2FP.TF32.F32.PACK_B R5, R5 ;  /* 0x00000005ff05723e */ /* 0x000fe200024050ff */
[----:B-1----:R-:W-:Y:S01]  /*5ac0*/  FMUL R11, R76, R19 ;  /* 0x000000134c0b7220 */ /* 0x002fe20000400000 */
[----:B------:R-:W-:-:S03]  /*5ad0*/  F2FP.TF32.F32.PACK_B R75, R75 ;  /* 0x0000004bff4b723e */ /* 0x000fc600024050ff */
[----:B------:R0:W-:Y:S01]  /*5ae0*/  @P1 STG.E desc[UR38][R8.64+0x160], R5 ;  /* 0x0001600508001986 */ /* 0x0001e2000c101926 */
[----:B------:R-:W-:Y:S02]  /*5af0*/  F2FP.TF32.F32.PACK_B R77, R77 ;  /* 0x0000004dff4d723e */ /* 0x000fe400024050ff */
[----:B------:R-:W-:Y:S01]  /*5b00*/  F2FP.TF32.F32.PACK_B R11, R11 ;  /* 0x0000000bff0b723e */ /* 0x000fe200024050ff */
[----:B------:R-:W-:Y:S01]  /*5b10*/  @P4 STG.E desc[UR38][R8.64+0x164], R71 ;  /* 0x0001644708004986 */ /* 0x000fe2000c101926 */
[C---:B------:R-:W-:Y:S02]  /*5b20*/  ISETP.GT.AND P4, PT, R4.reuse, 0x68, PT ;  /* 0x000000680400780c */ /* 0x040fe40003f84270 */
[----:B------:R-:W-:Y:S01]  /*5b30*/  F2FP.TF32.F32.PACK_B R79, R79 ;  /* 0x0000004fff4f723e */ /* 0x000fe200024050ff */
[----:B------:R1:W-:Y:S01]  /*5b40*/  @P5 STG.E desc[UR38][R6.64+0x180], R13 ;  /* 0x0001800d06005986 */ /* 0x0003e2000c101926 */
[----:B------:R-:W-:Y:S02]  /*5b50*/  ISETP.GT.AND P5, PT, R4, 0x69, PT ;  /* 0x000000690400780c */ /* 0x000fe40003fa4270 */
[----:B------:R-:W-:Y:S01]  /*5b60*/  F2FP.TF32.F32.PACK_B R81, R81 ;  /* 0x00000051ff51723e */ /* 0x000fe200024050ff */
[----:B------:R-:W-:Y:S01]  /*5b70*/  @P3 STG.E desc[UR38][R6.64+0x184], R73 ;  /* 0x0001844906003986 */ /* 0x000fe2000c101926 */
[C---:B------:R-:W-:Y:S01]  /*5b80*/  ISETP.GT.AND P3, PT, R3.reuse, 0x8, P2 ;  /* 0x000000080300780c */ /* 0x040fe20001764270 */
[----:B0-----:R-:W-:Y:S01]  /*5b90*/  FMUL R5, R74, R19 ;  /* 0x000000134a057220 */ /* 0x001fe20000400000 */
[----:B------:R-:W-:-:S02]  /*5ba0*/  ISETP.GT.AND P2, PT, R3, RZ, P4 ;  /* 0x000000ff0300720c */ /* 0x000fc40002744270 */
[C---:B------:R-:W-:Y:S02]  /*5bb0*/  ISETP.GT.AND P1, PT, R3.reuse, RZ, P5 ;  /* 0x000000ff0300720c */ /* 0x040fe40002f24270 */
[C---:B------:R-:W-:Y:S01]  /*5bc0*/  ISETP.GT.AND P4, PT, R3.reuse, 0x8, P4 ;  /* 0x000000080300780c */ /* 0x040fe20002784270 */
[----:B-1----:R-:W-:Y:S01]  /*5bd0*/  FMUL R13, R78, R19 ;  /* 0x000000134e0d7220 */ /* 0x002fe20000400000 */
[----:B------:R-:W-:Y:S02]  /*5be0*/  F2FP.TF32.F32.PACK_B R5, R5 ;  /* 0x00000005ff05723e */ /* 0x000fe400024050ff */
[----:B------:R-:W-:Y:S02]  /*5bf0*/  ISETP.GT.AND P5, PT, R3, 0x8, P5 ;  /* 0x000000080300780c */ /* 0x000fe40002fa4270 */
[----:B------:R-:W-:Y:S01]  /*5c00*/  F2FP.TF32.F32.PACK_B R13, R13 ;  /* 0x0000000dff0d723e */ /* 0x000fe200024050ff */
[----:B------:R0:W-:Y:S01]  /*5c10*/  @P0 STG.E desc[UR38][R8.64+0x180], R5 ;  /* 0x0001800508000986 */ /* 0x0001e2000c101926 */
[----:B------:R-:W-:-:S02]  /*5c20*/  ISETP.GT.AND P0, PT, R4, 0x79, PT ;  /* 0x000000790400780c */ /* 0x000fc40003f04270 */
[----:B------:R-:W-:Y:S01]  /*5c30*/  F2FP.TF32.F32.PACK_B R15, R15 ;  /* 0x0000000fff0f723e */ /* 0x000fe200024050ff */
[----:B------:R-:W-:Y:S01]  /*5c40*/  @P3 STG.E desc[UR38][R8.64+0x184], R75 ;  /* 0x0001844b08003986 */ /* 0x000fe2000c101926 */
[C---:B------:R-:W-:Y:S02]  /*5c50*/  ISETP.GT.AND P3, PT, R4.reuse, 0x70, PT ;  /* 0x000000700400780c */ /* 0x040fe40003f64270 */
[----:B------:R-:W-:Y:S01]  /*5c60*/  F2FP.TF32.F32.PACK_B R83, R83 ;  /* 0x00000053ff53723e */ /* 0x000fe200024050ff */
[----:B------:R1:W-:Y:S01]  /*5c70*/  @P2 STG.E desc[UR38][R6.64+0x1a0], R11 ;  /* 0x0001a00b06002986 */ /* 0x0003e2000c101926 */
[C---:B------:R-:W-:Y:S02]  /*5c80*/  ISETP.GT.AND P2, PT, R4.reuse, 0x71, PT ;  /* 0x000000710400780c */ /* 0x040fe40003f44270 */
[----:B------:R-:W-:Y:S01]  /*5c90*/  F2FP.TF32.F32.PACK_B R21, R21 ;  /* 0x00000015ff15723e */ /* 0x000fe200024050ff */
[----:B------:R-:W-:Y:S01]  /*5ca0*/  @P1 STG.E desc[UR38][R6.64+0x1a4], R77 ;  /* 0x0001a44d06001986 */ /* 0x000fe2000c101926 */
[----:B------:R-:W-:Y:S01]  /*5cb0*/  ISETP.GT.AND P1, PT, R4, 0x78, PT ;  /* 0x000000780400780c */ /* 0x000fe20003f24270 */
[----:B------:R-:W-:Y:S01]  /*5cc0*/  @P4 IMAD.MOV.U32 R4, RZ, RZ, R8 ;  /* 0x000000ffff044224 */ /* 0x000fe200078e0008 */
[----:B------:R-:W-:Y:S01]  /*5cd0*/  F2FP.TF32.F32.PACK_B R85, R85 ;  /* 0x00000055ff55723e */ /* 0x000fe200024050ff */
[----:B0-----:R-:W-:Y:S01]  /*5ce0*/  @P4 IMAD.MOV.U32 R5, RZ, RZ, R9 ;  /* 0x000000ffff054224 */ /* 0x001fe200078e0009 */
[----:B------:R-:W-:Y:S01]  /*5cf0*/  F2FP.TF32.F32.PACK_B R87, R87 ;  /* 0x00000057ff57723e */ /* 0x000fe200024050ff */
[----:B-1----:R-:W-:-:S03]  /*5d00*/  FMUL R11, R80, R19 ;  /* 0x00000013500b7220 */ /* 0x002fc60000400000 */
[----:B------:R0:W-:Y:S01]  /*5d10*/  @P4 STG.E desc[UR38][R4.64+0x1a0], R13 ;  /* 0x0001a00d04004986 */ /* 0x0001e2000c101926 */
[C---:B------:R-:W-:Y:S02]  /*5d20*/  ISETP.GT.AND P4, PT, R3.reuse, RZ, P3 ;  /* 0x000000ff0300720c */ /* 0x040fe40001f84270 */
[----:B------:R-:W-:Y:S02]  /*5d30*/  ISETP.GT.AND P3, PT, R3, 0x8, P3 ;  /* 0x000000080300780c */ /* 0x000fe40001f64270 */
[----:B------:R-:W-:Y:S01]  /*5d40*/  F2FP.TF32.F32.PACK_B R11, R11 ;  /* 0x0000000bff0b723e */ /* 0x000fe200024050ff */
[----:B0-----:R-:W-:Y:S02]  /*5d50*/  @P5 IMAD.MOV.U32 R4, RZ, RZ, R8 ;  /* 0x000000ffff045224 */ /* 0x001fe400078e0008 */
[----:B------:R-:W-:Y:S01]  /*5d60*/  FMUL R13, R86, R19 ;  /* 0x00000013560d7220 */ /* 0x000fe20000400000 */
[----:B------:R-:W-:-:S04]  /*5d70*/  @P5 IMAD.MOV.U32 R5, RZ, RZ, R9 ;  /* 0x000000ffff055224 */ /* 0x000fc800078e0009 */
[----:B------:R-:W-:Y:S01]  /*5d80*/  F2FP.TF32.F32.PACK_B R13, R13 ;  /* 0x0000000dff0d723e */ /* 0x000fe200024050ff */
[----:B------:R0:W-:Y:S01]  /*5d90*/  @P5 STG.E desc[UR38][R4.64+0x1a4], R79 ;  /* 0x0001a44f04005986 */ /* 0x0001e2000c101926 */
[C---:B------:R-:W-:Y:S02]  /*5da0*/  ISETP.GT.AND P5, PT, R3.reuse, RZ, P2 ;  /* 0x000000ff0300720c */ /* 0x040fe400017a4270 */
[----:B------:R-:W-:Y:S01]  /*5db0*/  ISETP.GT.AND P2, PT, R3, 0x8, P2 ;  /* 0x000000080300780c */ /* 0x000fe20001744270 */
[----:B0-----:R-:W-:Y:S02]  /*5dc0*/  @P4 IMAD.MOV.U32 R4, RZ, RZ, R6 ;  /* 0x000000ffff044224 */ /* 0x001fe400078e0006 */
[----:B------:R-:W-:-:S05]  /*5dd0*/  @P4 IMAD.MOV.U32 R5, RZ, RZ, R7 ;  /* 0x000000ffff054224 */ /* 0x000fca00078e0007 */
        /* <DEDUP_REMOVED lines=10> */
[----:B------:R0:W-:Y:S02]  /*5e80*/  @P3 STG.E desc[UR38][R4.64+0x1c0], R15 ;  /* 0x0001c00f04003986 */ /* 0x0001e4000c101926 */
[----:B0-----:R-:W-:Y:S02]  /*5e90*/  @P2 IMAD.MOV.U32 R4, RZ, RZ, R8 ;  /* 0x000000ffff042224 */ /* 0x001fe400078e0008 */
[----:B------:R-:W-:-:S05]  /*5ea0*/  @P2 IMAD.MOV.U32 R5, RZ, RZ, R9 ;  /* 0x000000ffff052224 */ /* 0x000fca00078e0009 */
[----:B------:R0:W-:Y:S02]  /*5eb0*/  @P2 STG.E desc[UR38][R4.64+0x1c4], R83 ;  /* 0x0001c45304002986 */ /* 0x0001e4000c101926 */
[----:B0-----:R-:W-:Y:S02]  /*5ec0*/  @P4 IMAD.MOV.U32 R4, RZ, RZ, R6 ;  /* 0x000000ffff044224 */ /* 0x001fe400078e0006 */
[----:B------:R-:W-:-:S05]  /*5ed0*/  @P4 IMAD.MOV.U32 R5, RZ, RZ, R7 ;  /* 0x000000ffff054224 */ /* 0x000fca00078e0007 */
[----:B------:R0:W-:Y:S04]  /*5ee0*/  @P4 STG.E desc[UR38][R4.64+0x1e0], R21 ;  /* 0x0001e01504004986 */ /* 0x0001e8000c101926 */
[----:B------:R1:W-:Y:S01]  /*5ef0*/  @P5 STG.E desc[UR38][R6.64+0x1e4], R85 ;  /* 0x0001e45506005986 */ /* 0x0003e2000c101926 */
[----:B0-----:R-:W-:Y:S02]  /*5f00*/  @P1 IMAD.MOV.U32 R4, RZ, RZ, R8 ;  /* 0x000000ffff041224 */ /* 0x001fe400078e0008 */
[----:B------:R-:W-:-:S05]  /*5f10*/  @P1 IMAD.MOV.U32 R5, RZ, RZ, R9 ;  /* 0x000000ffff051224 */ /* 0x000fca00078e0009 */
[----:B------:R1:W-:Y:S04]  /*5f20*/  @P1 STG.E desc[UR38][R4.64+0x1e0], R13 ;  /* 0x0001e00d04001986 */ /* 0x0003e8000c101926 */
[----:B------:R1:W-:Y:S02]  /*5f30*/  @P0 STG.E desc[UR38][R8.64+0x1e4], R87 ;  /* 0x0001e45708000986 */ /* 0x0003e4000c101926 */
.L_x_154:
[----:B------:R-:W-:Y:S05]  /*5f40*/  BSYNC B0 ;  /* 0x0000000000007941 */ /* 0x000fea0003800000 */
.L_x_28:
[----:B------:R-:W-:Y:S01]  /*5f50*/  IADD3 R16, P0, R16, UR36, RZ ;  /* 0x0000002410107c10 */ /* 0x000fe2000ff1e0ff */
[----:B------:R-:W-:Y:S01]  /*5f60*/  ULDC.64 UR4, c[0x0][0x650] ;  /* 0x0001940000047ab9 */ /* 0x000fe20000000a00 */
[----:B------:R-:W-:Y:S01]  /*5f70*/  PRMT R3, RZ, 0x7610, R3 ;  /* 0x00007610ff037816 */ /* 0x000fe20000000003 */
[----:B------:R-:W-:Y:S01]  /*5f80*/  IMAD.MOV.U32 R100, RZ, RZ, -0x1 ;  /* 0xffffffffff647424 */ /* 0x000fe200078e00ff */
[----:B------:R-:W-:Y:S01]  /*5f90*/  IADD3.X R17, R17, UR42, RZ, P0, !PT ;  /* 0x0000002a11117c10 */ /* 0x000fe200087fe4ff */
[----:B--2---:R-:W-:Y:S01]  /*5fa0*/  IMAD.MOV.U32 R99, RZ, RZ, -0x1 ;  /* 0xffffffffff637424 */ /* 0x004fe200078e00ff */
[----:B------:R-:W-:-:S04]  /*5fb0*/  ISETP.GE.U32.AND P0, PT, R16, UR4, PT ;  /* 0x0000000410007c0c */ /* 0x000fc8000bf06070 */
[----:B------:R-:W-:-:S13]  /*5fc0*/  ISETP.GE.U32.AND.EX P0, PT, R17, UR5, PT, P0 ;  /* 0x0000000511007c0c */ /* 0x000fda000bf06100 */
[----:B------:R-:W-:Y:S05]  /*5fd0*/  @P0 BRA `(.L_x_155) ;  /* 0x00000004004c0947 */ /* 0x000fea0003800000 */
[----:B0-----:R-:W0:Y:S01]  /*5fe0*/  LDC.64 R10, c[0x0][0x628] ;  /* 0x00018a00ff0a7b82 */ /* 0x001e220000000a00 */
[----:B-1--4-:R-:W1:Y:S01]  /*5ff0*/  S2R R12, SR_CTAID.X ;  /* 0x00000000000c7919 */ /* 0x012e620000002500 */
[----:B---3--:R-:W-:Y:S02]  /*6000*/  IMAD.MOV.U32 R8, RZ, RZ, R16 ;  /* 0x000000ffff087224 */ /* 0x008fe400078e0010 */
[----:B------:R-:W-:Y:S01]  /*6010*/  IMAD.MOV.U32 R9, RZ, RZ, R17 ;  /* 0x000000ffff097224 */ /* 0x000fe200078e0011 */
[----:B------:R-:W2:Y:S03]  /*6020*/  S2R R20, SR_CTAID.Y ;  /* 0x0000000000147919 */ /* 0x000ea60000002600 */
[----:B------:R-:W3:Y:S08]  /*6030*/  LDC R0, c[0x0][0x630] ;  /* 0x00018c00ff007b82 */ /* 0x000ef00000000800 */
[----:B------:R-:W4:Y:S01]  /*6040*/  LDC.64 R14, c[0x0][0x620] ;  /* 0x00018800ff0e7b82 */ /* 0x000f220000000a00 */
[----:B0-----:R-:W-:-:S04]  /*6050*/  ISETP.NE.U32.AND P0, PT, R10, RZ, PT ;  /* 0x000000ff0a00720c */ /* 0x001fc80003f05070 */
[----:B------:R-:W-:-:S13]  /*6060*/  ISETP.NE.AND.EX P0, PT, R11, RZ, PT, P0 ;  /* 0x000000ff0b00720c */ /* 0x000fda0003f05300 */
[----:B-1234-:R-:W-:Y:S05]  /*6070*/  @!P0 BRA `(.L_x_156) ;  /* 0x0000000000288947 */ /* 0x01efea0003800000 */
        /* <DEDUP_REMOVED lines=10> */
.L_x_156:
[-CC-:B------:R-:W-:Y:S01]  /*6120*/  SHF.R.U64 R99, R8, R0.reuse, R9.reuse ;  /* 0x0000000008637219 */ /* 0x180fe20000001209 */
[----:B------:R-:W0:Y:S01]  /*6130*/  LDC.64 R26, c[0x0][0x640] ;  /* 0x00019000ff1a7b82 */ /* 0x000e220000000a00 */
[----:B------:R-:W-:Y:S01]  /*6140*/  SHF.R.U32.HI R0, RZ, R0, R9 ;  /* 0x00000000ff007219 */ /* 0x000fe20000011609 */
[----:B------:R-:W-:Y:S01]  /*6150*/  ULDC UR4, c[0x0][0x150] ;  /* 0x0000540000047ab9 */ /* 0x000fe20000000800 */
[----:B------:R-:W-:Y:S02]  /*6160*/  IADD3 R3, P0, RZ, -R99, RZ ;  /* 0x80000063ff037210 */ /* 0x000fe40007f1e0ff */
[----:B------:R-:W-:-:S03]  /*6170*/  I2FP.F32.U32 R7, R12 ;  /* 0x0000000c00077245 */ /* 0x000fc60000201000 */
[----:B------:R-:W1:Y:S01]  /*6180*/  LDC R6, c[0x0][0x618] ;  /* 0x00018600ff067b82 */ /* 0x000e620000000800 */
[----:B------:R-:W-:Y:S02]  /*6190*/  IMAD.X R5, RZ, RZ, ~R0, P0 ;  /* 0x000000ffff057224 */ /* 0x000fe400000e0e00 */
[----:B------:R-:W-:Y:S01]  /*61a0*/  FMUL R7, R7, UR4 ;  /* 0x0000000407077c20 */ /* 0x000fe20008400000 */
[----:B------:R-:W-:Y:S01]  /*61b0*/  ULDC UR4, c[0x0][0x154] ;  /* 0x0000550000047ab9 */ /* 0x000fe20000000800 */
[-C--:B------:R-:W-:Y:S02]  /*61c0*/  IMAD R0, R5, R14.reuse, RZ ;  /* 0x0000000e05007224 */ /* 0x080fe400078e02ff */
[C---:B------:R-:W-:Y:S01]  /*61d0*/  IMAD.WIDE.U32 R4, R3.reuse, R14, R16 ;  /* 0x0000000e03047225 */ /* 0x040fe200078e0010 */
[----:B------:R-:W2:Y:S01]  /*61e0*/  LDC R8, c[0x0][0x608] ;  /* 0x00018200ff087b82 */ /* 0x000ea20000000800 */
[----:B------:R-:W3:Y:S02]  /*61f0*/  F2I.U32.TRUNC.NTZ R7, R7 ;  /* 0x0000000700077305 */ /* 0x000ee4000020f000 */
[----:B------:R-:W-:Y:S01]  /*6200*/  IMAD R3, R3, R15, R0 ;  /* 0x0000000f03037224 */ /* 0x000fe200078e0200 */
[----:B------:R-:W-:-:S03]  /*6210*/  I2FP.F32.U32 R0, R20 ;  /* 0x0000001400007245 */ /* 0x000fc60000201000 */
[----:B------:R-:W-:Y:S01]  /*6220*/  IMAD.IADD R3, R5, 0x1, R3 ;  /* 0x0000000105037824 */ /* 0x000fe200078e0203 */
[----:B------:R-:W4:Y:S01]  /*6230*/  LDC R11, c[0x0][0x658] ;  /* 0x00019600ff0b7b82 */ /* 0x000f220000000800 */
[----:B0-----:R-:W-:-:S04]  /*6240*/  ISETP.NE.U32.AND P0, PT, R26, RZ, PT ;  /* 0x000000ff1a00720c */ /* 0x001fc80003f05070 */
[----:B------:R-:W-:-:S03]  /*6250*/  ISETP.NE.AND.EX P0, PT, R27, RZ, PT, P0 ;  /* 0x000000ff1b00720c */ /* 0x000fc60003f05300 */
[----:B------:R-:W0:Y:S01]  /*6260*/  LDC R9, c[0x0][0x144] ;  /* 0x00005100ff097b82 */ /* 0x000e220000000800 */
[-C--:B-1----:R-:W-:Y:S01]  /*6270*/  SHF.R.U64 R10, R4, R6.reuse, R3 ;  /* 0x00000006040a7219 */ /* 0x082fe20000001203 */
[----:B---3--:R-:W-:Y:S01]  /*6280*/  IMAD.MOV R7, RZ, RZ, -R7 ;  /* 0x000000ffff077224 */ /* 0x008fe200078e0a07 */
[----:B------:R-:W-:Y:S01]  /*6290*/  SHF.R.U32.HI R3, RZ, R6, R3 ;  /* 0x00000006ff037219 */ /* 0x000fe20000011603 */
[----:B------:R-:W-:-:S04]  /*62a0*/  FMUL R6, R0, UR4 ;  /* 0x0000000400067c20 */ /* 0x000fc80008400000 */
[----:B------:R-:W1:Y:S01]  /*62b0*/  LDC R21, c[0x0][0x148] ;  /* 0x00005200ff157b82 */ /* 0x000e620000000800 */
[----:B------:R3:W0:Y:S01]  /*62c0*/  F2I.U32.TRUNC.NTZ R14, R6 ;  /* 0x00000006000e7305 */ /* 0x000622000020f000 */
[-CC-:B--2---:R-:W-:Y:S02]  /*62d0*/  SHF.R.U64 R13, R10, R8.reuse, R3.reuse ;  /* 0x000000080a0d7219 */ /* 0x184fe40000001203 */
[----:B------:R-:W-:-:S04]  /*62e0*/  SHF.R.U32.HI R0, RZ, R8, R3 ;  /* 0x00000008ff007219 */ /* 0x000fc80000011603 */
[----:B-----5:R-:W2:Y:S01]  /*62f0*/  LDC R24, c[0x0][0x648] ;  /* 0x00019200ff187b82 */ /* 0x020ea20000000800 */
[-CC-:B----4-:R-:W-:Y:S02]  /*6300*/  SHF.R.U64 R15, R13, R11.reuse, R0.reuse ;  /* 0x0000000b0d0f7219 */ /* 0x190fe40000001200 */
[----:B------:R-:W-:-:S03]  /*6310*/  SHF.R.U32.HI R5, RZ, R11, R0 ;  /* 0x0000000bff057219 */ /* 0x000fc60000011600 */
[----:B------:R-:W-:Y:S02]  /*6320*/  IMAD.MOV.U32 R4, RZ, RZ, R15 ;  /* 0x000000ffff047224 */ /* 0x000fe400078e000f */
[----:B------:R-:W4:Y:S01]  /*6330*/  LDC R28, c[0x0][0x638] ;  /* 0x00018e00ff1c7b82 */ /* 0x000f220000000800 */
[----:B0-----:R-:W-:-:S07]  /*6340*/  IMAD R25, R9, R7, R12 ;  /* 0x0000000709197224 */ /* 0x001fce00078e020c */
[----:B------:R-:W0:Y:S08]  /*6350*/  LDC R29, c[0x0][0x610] ;  /* 0x00018400ff1d7b82 */ /* 0x000e300000000800 */
[----:B------:R-:W0:Y:S01]  /*6360*/  LDC R30, c[0x0][0x600] ;  /* 0x00018000ff1e7b82 */ /* 0x000e220000000800 */
[----:B-123--:R-:W-:Y:S05]  /*6370*/  @!P0 BRA `(.L_x_157) ;  /* 0x0000000000288947 */ /* 0x00efea0003800000 */
        /* <DEDUP_REMOVED lines=10> */
.L_x_157:
[----:B------:R-:W-:Y:S01]  /*6420*/  ISETP.NE.AND P0, PT, R2, 0x1, PT ;  /* 0x000000010200780c */ /* 0x000fe20003f05270 */
[----:B------:R-:W-:Y:S01]  /*6430*/  IMAD.MOV R14, RZ, RZ, -R14 ;  /* 0x000000ffff0e7224 */ /* 0x000fe200078e0a0e */
[----:B------:R-:W-:Y:S02]  /*6440*/  SHF.R.U64 R0, R4, R24, R5 ;  /* 0x0000001804007219 */ /* 0x000fe40000001205 */
[----:B------:R-:W-:Y:S02]  /*6450*/  LOP3.LUT R3, R13, R96, RZ, 0xc0, !PT ;  /* 0x000000600d037212 */ /* 0x000fe400078ec0ff */
[----:B------:R-:W-:Y:S01]  /*6460*/  LOP3.LUT R10, R10, R95, RZ, 0xc0, !PT ;  /* 0x0000005f0a0a7212 */ /* 0x000fe200078ec0ff */
[----:B------:R-:W-:Y:S02]  /*6470*/  IMAD.MOV R4, RZ, RZ, -R0 ;  /* 0x000000ffff047224 */ /* 0x000fe400078e0a00 */
[----:B------:R-:W-:Y:S02]  /*6480*/  IMAD R0, R90, R0, R3 ;  /* 0x000000005a007224 */ /* 0x000fe400078e0203 */
[----:B----4-:R-:W-:-:S02]  /*6490*/  IMAD R3, R4, R28, R15 ;  /* 0x0000001c04037224 */ /* 0x010fc400078e020f */
[----:B------:R-:W-:Y:S02]  /*64a0*/  @P0 IMAD R25, R21, R14, R20 ;  /* 0x0000000e15190224 */ /* 0x000fe400078e0214 */
[----:B0-----:R-:W-:Y:S02]  /*64b0*/  IMAD R5, R3, R30, R10 ;  /* 0x0000001e03057224 */ /* 0x001fe400078e020a */
[----:B------:R-:W-:Y:S02]  /*64c0*/  IMAD R0, R0, R29, R25 ;  /* 0x0000001d00007224 */ /* 0x000fe400078e0219 */
[----:B------:R-:W-:-:S03]  /*64d0*/  IMAD.MOV.U32 R4, RZ, RZ, 0x1 ;  /* 0x00000001ff047424 */ /* 0x000fc600078e00ff */
[----:B------:R-:W-:Y:S02]  /*64e0*/  SEL R100, R5, R0, !P0 ;  /* 0x0000000005647207 */ /* 0x000fe40004000000 */
[----:B------:R-:W-:Y:S02]  /*64f0*/  PRMT R3, R4, 0x7610, R3 ;  /* 0x0000761004037816 */ /* 0x000fe40000000003 */
[----:B------:R-:W-:-:S07]  /*6500*/  SEL R0, R0, R5, !P0 ;  /* 0x0000000500007207 */ /* 0x000fce0004000000 */
.L_x_155:
[----:B------:R-:W-:Y:S01]  /*6510*/  UIMAD.WIDE.U32 UR4, UR41, 0x24924925, URZ ;  /* 0x24924925290478a5 */ /* 0x000fe2000f8e003f */
[----:B------:R-:W-:Y:S01]  /*6520*/  LOP3.LUT P0, RZ, R3, 0xff, RZ, 0xc0, !PT ;  /* 0x000000ff03ff7812 */ /* 0x000fe2000780c0ff */
[----:B------:R-:W-:Y:S02]  /*6530*/  IMAD.MOV.U32 R101, RZ, RZ, R0 ;  /* 0x000000ffff657224 */ /* 0x000fe400078e0000 */
[----:B------:R-:W-:-:S04]  /*6540*/  UIADD3 UR4, UR41, -UR5, URZ ;  /* 0x8000000529047290 */ /* 0x000fc8000fffe03f */
[----:B------:R-:W-:-:S04]  /*6550*/  ULEA.HI UR4, UR4, UR5, URZ, 0x1f ;  /* 0x0000000504047291 */ /* 0x000fc8000f8ff83f */
[----:B------:R-:W-:-:S04]  /*6560*/  USHF.R.U32.HI UR4, URZ, 0x2, UR4 ;  /* 0x000000023f047899 */ /* 0x000fc80008011604 */
[----:B------:R-:W-:Y:S01]  /*6570*/  UIMAD UR41, UR4, -0x7, UR41 ;  /* 0xfffffff9042978a4 */ /* 0x000fe2000f8e0229 */
[----:B------:R-:W-:Y:S11]  /*6580*/  @P0 BRA `(.L_x_158) ;  /* 0xffffffac00240947 */ /* 0x000ff6000383ffff */
[----:B------:R-:W-:Y:S05]  /*6590*/  EXIT ;  /* 0x000000000000794d */ /* 0x000fea0003800000 */
.L_x_3:
        /* <DEDUP_REMOVED lines=26> */
.L_x_160:
[--C-:B------:R-:W-:Y:S01]  /*6740*/  SHF.R.U64 R14, R12, R20, R13.reuse ;  /* 0x000000140c0e7219 */ /* 0x100fe2000000120d */
[----:B------:R-:W0:Y:S01]  /*6750*/  LDC R24, c[0x0][0x618] ;  /* 0x00018600ff187b82 */ /* 0x000e220000000800 */
[----:B------:R-:W-:Y:S01]  /*6760*/  I2FP.F32.U32 R8, R6 ;  /* 0x0000000600087245 */ /* 0x000fe20000201000 */
[----:B------:R-:W-:Y:S01]  /*6770*/  ULDC UR4, c[0x0][0x150] ;  /* 0x0000540000047ab9 */ /* 0x000fe20000000800 */
[----:B------:R-:W-:Y:S02]  /*6780*/  SHF.R.U32.HI R7, RZ, R20, R13 ;  /* 0x00000014ff077219 */ /* 0x000fe4000001160d */
[----:B------:R-:W-:Y:S01]  /*6790*/  IADD3 R11, P0, RZ, -R14, RZ ;  /* 0x8000000eff0b7210 */ /* 0x000fe20007f1e0ff */
[----:B------:R-:W-:Y:S01]  /*67a0*/  FMUL R13, R8, UR4 ;  /* 0x00000004080d7c20 */ /* 0x000fe20008400000 */
[----:B------:R-:W-:Y:S01]  /*67b0*/  ULDC UR4, c[0x0][0x154] ;  /* 0x0000550000047ab9 */ /* 0x000fe20000000800 */
[----:B------:R-:W1:Y:S02]  /*67c0*/  LDC.64 R26, c[0x0][0x640] ;  /* 0x00019000ff1a7b82 */ /* 0x000e640000000a00 */
[----:B------:R-:W-:-:S02]  /*67d0*/  IMAD.X R7, RZ, RZ, ~R7, P0 ;  /* 0x000000ffff077224 */ /* 0x000fc400000e0e07 */
[----:B------:R-:W2:Y:S01]  /*67e0*/  F2I.U32.TRUNC.NTZ R13, R13 ;  /* 0x0000000d000d7305 */ /* 0x000ea2000020f000 */
[----:B------:R-:W-:-:S03]  /*67f0*/  IMAD.WIDE.U32 R8, R11, R22, R16 ;  /* 0x000000160b087225 */ /* 0x000fc600078e0010 */
[----:B------:R-:W3:Y:S01]  /*6800*/  LDC R15, c[0x0][0x144] ;  /* 0x00005100ff0f7b82 */ /* 0x000ee20000000800 */
[----:B------:R-:W-:-:S04]  /*6810*/  IMAD R10, R7, R22, RZ ;  /* 0x00000016070a7224 */ /* 0x000fc800078e02ff */
[----:B------:R-:W-:Y:S02]  /*6820*/  IMAD R7, R11, R23, R10 ;  /* 0x000000170b077224 */ /* 0x000fe400078e020a */
[----:B------:R-:W-:Y:S01]  /*6830*/  IMAD.MOV.U32 R10, RZ, RZ, -0x1 ;  /* 0xffffffffff0a7424 */ /* 0x000fe200078e00ff */
[----:B------:R-:W4:Y:S01]  /*6840*/  LDC R20, c[0x0][0x608] ;  /* 0x00018200ff147b82 */ /* 0x000f220000000800 */
[----:B------:R-:W-:Y:S01]  /*6850*/  IMAD.IADD R7, R9, 0x1, R7 ;  /* 0x0000000109077824 */ /* 0x000fe200078e0207 */
[----:B------:R-:W-:-:S04]  /*6860*/  I2FP.F32.U32 R9, R5 ;  /* 0x0000000500097245 */ /* 0x000fc80000201000 */
[-C--:B0-----:R-:W-:Y:S01]  /*6870*/  SHF.R.U64 R12, R8, R24.reuse, R7 ;  /* 0x00000018080c7219 */ /* 0x081fe20000001207 */
[----:B--2---:R-:W-:Y:S01]  /*6880*/  IMAD.MOV R8, RZ, RZ, -R13 ;  /* 0x000000ffff087224 */ /* 0x004fe200078e0a0d */
[----:B------:R-:W0:Y:S01]  /*6890*/  LDC R11, c[0x0][0x658] ;  /* 0x00019600ff0b7b82 */ /* 0x000e220000000800 */
[----:B-1----:R-:W-:Y:S01]  /*68a0*/  ISETP.NE.U32.AND P0, PT, R26, RZ, PT ;  /* 0x000000ff1a00720c */ /* 0x002fe20003f05070 */
[----:B------:R-:W-:Y:S01]  /*68b0*/  FMUL R9, R9, UR4 ;  /* 0x0000000409097c20 */ /* 0x000fe20008400000 */
[----:B------:R-:W-:Y:S02]  /*68c0*/  SHF.R.U32.HI R7, RZ, R24, R7 ;  /* 0x00000018ff077219 */ /* 0x000fe40000011607 */
[----:B------:R-:W-:-:S03]  /*68d0*/  ISETP.NE.AND.EX P0, PT, R27, RZ, PT, P0 ;  /* 0x000000ff1b00720c */ /* 0x000fc60003f05300 */
[----:B------:R-:W1:Y:S01]  /*68e0*/  LDC R22, c[0x0][0x148] ;  /* 0x00005200ff167b82 */ /* 0x000e620000000800 */
[----:B---3--:R-:W-:Y:S02]  /*68f0*/  IMAD R23, R15, R8, R6 ;  /* 0x000000080f177224 */ /* 0x008fe400078e0206 */
[----:B------:R-:W-:-:S05]  /*6900*/  IMAD.MOV.U32 R8, RZ, RZ, 0x1 ;  /* 0x00000001ff087424 */ /* 0x000fca00078e00ff */
[----:B------:R-:W2:Y:S01]  /*6910*/  LDC R21, c[0x0][0x600] ;  /* 0x00018000ff157b82 */ /* 0x000ea20000000800 */
[-CC-:B----4-:R-:W-:Y:S02]  /*6920*/  SHF.R.U64 R15, R12, R20.reuse, R7.reuse ;  /* 0x000000140c0f7219 */ /* 0x190fe40000001207 */
[----:B------:R-:W-:Y:S02]  /*6930*/  SHF.R.U32.HI R6, RZ, R20, R7 ;  /* 0x00000014ff067219 */ /* 0x000fe40000011607 */
[----:B------:R3:W4:Y:S03]  /*6940*/  F2I.U32.TRUNC.NTZ R20, R9 ;  /* 0x0000000900147305 */ /* 0x000726000020f000 */
[----:B------:R-:W1:Y:S01]  /*6950*/  LDC R25, c[0x0][0x648] ;  /* 0x00019200ff197b82 */ /* 0x000e620000000800 */
[-C--:B0-----:R-:W-:Y:S02]  /*6960*/  SHF.R.U64 R19, R15, R11.reuse, R6 ;  /* 0x0000000b0f137219 */ /* 0x081fe40000001206 */
[----:B------:R-:W-:-:S02]  /*6970*/  SHF.L.U32 R10, R10, R11, RZ ;  /* 0x0000000b0a0a7219 */ /* 0x000fc400000006ff */
[-C--:B------:R-:W-:Y:S01]  /*6980*/  SHF.R.U32.HI R7, RZ, R11.reuse, R6 ;  /* 0x0000000bff077219 */ /* 0x080fe20000011606 */
[----:B------:R-:W-:Y:S01]  /*6990*/  IMAD.MOV.U32 R6, RZ, RZ, R19 ;  /* 0x000000ffff067224 */ /* 0x000fe200078e0013 */
[----:B------:R-:W-:Y:S01]  /*69a0*/  SHF.L.U32 R24, R8, R11, RZ ;  /* 0x0000000b08187219 */ /* 0x000fe200000006ff */
[----:B------:R-:W0:Y:S01]  /*69b0*/  LDC R28, c[0x0][0x638] ;  /* 0x00018e00ff1c7b82 */ /* 0x000e220000000800 */
[----:B------:R-:W-:-:S07]  /*69c0*/  LOP3.LUT R30, RZ, R10, RZ, 0x33, !PT ;  /* 0x0000000aff1e7212 */ /* 0x000fce00078e33ff */
[----:B------:R-:W0:Y:S01]  /*69d0*/  LDC R29, c[0x0][0x610] ;  /* 0x00018400ff1d7b82 */ /* 0x000e220000000800 */
[----:B---34-:R-:W-:Y:S05]  /*69e0*/  @!P0 BRA `(.L_x_161) ;  /* 0x0000000000288947 */ /* 0x018fea0003800000 */
[----:B------:R-:W3:Y:S02]  /*69f0*/  LDC R6, c[0x0][0x64c] ;  /* 0x00019300ff067b82 */ /* 0x000ee40000000800 */
[----:B---3--:R-:W-:-:S05]  /*6a00*/  IADD3 R11, P0, R19, R6, RZ ;  /* 0x00000006130b7210 */ /* 0x008fca0007f1e0ff */
        /* <DEDUP_REMOVED lines=8> */
.L_x_161:
[----:B------:R-:W-:Y:S01]  /*6a90*/  ISETP.NE.AND P0, PT, R2, 0x1, PT ;  /* 0x000000010200780c */ /* 0x000fe20003f05270 */
[----:B--2---:R-:W-:Y:S01]  /*6aa0*/  VIADD R9, R21, 0xffffffff ;  /* 0xffffffff15097836 */ /* 0x004fe20000000000 */
[----:B-1----:R-:W-:Y:S01]  /*6ab0*/  SHF.R.U64 R7, R6, R25, R7 ;  /* 0x0000001906077219 */ /* 0x002fe20000001207 */
[----:B------:R-:W-:Y:S01]  /*6ac0*/  IMAD.MOV R20, RZ, RZ, -R20 ;  /* 0x000000ffff147224 */ /* 0x000fe200078e0a14 */
[----:B------:R-:W-:Y:S02]  /*6ad0*/  LOP3.LUT R6, R15, R30, RZ, 0xc0, !PT ;  /* 0x0000001e0f067212 */ /* 0x000fe400078ec0ff */
[----:B------:R-:W-:Y:S01]  /*6ae0*/  LOP3.LUT R12, R12, R9, RZ, 0xc0, !PT ;  /* 0x000000090c0c7212 */ /* 0x000fe200078ec0ff */
[----:B------:R-:W-:Y:S02]  /*6af0*/  IMAD.MOV R8, RZ, RZ, -R7 ;  /* 0x000000ffff087224 */ /* 0x000fe400078e0a07 */
[----:B------:R-:W-:Y:S02]  /*6b00*/  IMAD R6, R24, R7, R6 ;  /* 0x0000000718067224 */ /* 0x000fe400078e0206 */
[----:B------:R-:W-:-:S02]  /*6b10*/  IMAD.MOV.U32 R9, RZ, RZ, 0x1 ;  /* 0x00000001ff097424 */ /* 0x000fc400078e00ff */
[----:B------:R-:W-:Y:S02]  /*6b20*/  @P0 IMAD R23, R22, R20, R5 ;  /* 0x0000001416170224 */ /* 0x000fe400078e0205 */
[----:B0-----:R-:W-:Y:S02]  /*6b30*/  IMAD R5, R8, R28, R19 ;  /* 0x0000001c08057224 */ /* 0x001fe400078e0213 */
[----:B------:R-:W-:Y:S02]  /*6b40*/  IMAD R19, R6, R29, R23 ;  /* 0x0000001d06137224 */ /* 0x000fe400078e0217 */
[----:B------:R-:W-:Y:S02]  /*6b50*/  IMAD R6, R5, R21, R12 ;  /* 0x0000001505067224 */ /* 0x000fe400078e020c */
[----:B------:R-:W-:-:S03]  /*6b60*/  IMAD.MOV.U32 R8, RZ, RZ, R14 ;  /* 0x000000ffff087224 */ /* 0x000fc600078e000e */
[----:B------:R-:W-:Y:S02]  /*6b70*/  SEL R20, R6, R19, !P0 ;  /* 0x0000001306147207 */ /* 0x000fe40004000000 */
[----:B------:R-:W-:-:S07]  /*6b80*/  SEL R19, R19, R6, !P0 ;  /* 0x0000000613137207 */ /* 0x000fce0004000000 */
.L_x_159:
[----:B------:R-:W-:-:S08]  /*6b90*/  NOP ;  /* 0x0000000000007918 */ /* 0x000fd00000000000 */
[----:B------:R-:W0:-:S00]  /*6ba0*/  USETMAXREG.DEALLOC.CTAPOOL 0x28 ;  /* 0x00000028000079c8 */ /* 0x000e0000080e0500 */
[----:B0-----:R-:W-:-:S13]  /*6bb0*/  ISETP.NE.AND P0, PT, R0, RZ, PT ;  /* 0x000000ff0000720c */ /* 0x001fda0003f05270 */
[----:B------:R-:W-:Y:S05]  /*6bc0*/  @P0 EXIT ;  /* 0x000000000000094d */ /* 0x000fea0003800000 */
[----:B------:R-:W-:Y:S01]  /*6bd0*/  LOP3.LUT P0, RZ, R9, 0xff, RZ, 0xc0, !PT ;  /* 0x000000ff09ff7812 */ /* 0x000fe2000780c0ff */
[----:B------:R-:W-:Y:S02]  /*6be0*/  IMAD.MOV.U32 R0, RZ, RZ, 0x1 ;  /* 0x00000001ff007424 */ /* 0x000fe400078e00ff */
[----:B------:R-:W-:-:S10]  /*6bf0*/  IMAD.MOV.U32 R12, RZ, RZ, RZ ;  /* 0x000000ffff0c7224 */ /* 0x000fd400078e00ff */
[----:B------:R-:W-:Y:S05]  /*6c00*/  @!P0 BRA `(.L_x_162) ;  /* 0x0000000c00148947 */ /* 0x000fea0003800000 */
[----:B------:R-:W0:Y:S01]  /*6c10*/  LDC R0, c[0x0][0x28c] ;  /* 0x0000a300ff007b82 */ /* 0x000e220000000800 */
[----:B------:R-:W-:Y:S01]  /*6c20*/  LOP3.LUT P0, RZ, R3, 0x1f, RZ, 0xc0, !PT ;  /* 0x0000001f03ff7812 */ /* 0x000fe2000780c0ff */
[----:B------:R-:W-:Y:S01]  /*6c30*/  ULDC UR5, c[0x0][0x658] ;  /* 0x0001960000057ab9 */ /* 0x000fe20000000800 */
[----:B------:R-:W-:Y:S01]  /*6c40*/  UMOV UR6, 0xffffffff ;  /* 0xffffffff00067882 */ /* 0x000fe20000000000 */
[----:B------:R-:W-:Y:S01]  /*6c50*/  BSSY B0, `(.L_x_162) ;  /* 0x00000c0000007945 */ /* 0x000fe20003800000 */
[----:B------:R-:W-:Y:S01]  /*6c60*/  USHF.L.U32 UR6, UR6, UR5, URZ ;  /* 0x0000000506067299 */ /* 0x000fe2000800063f */
[C---:B------:R-:W-:Y:S01]  /*6c70*/  ISETP.NE.AND P2, PT, R4.reuse, RZ, PT ;  /* 0x000000ff0400720c */ /* 0x040fe20003f45270 */
[----:B------:R-:W-:Y:S01]  /*6c80*/  IMAD.MOV.U32 R13, RZ, RZ, 0x1 ;  /* 0x00000001ff0d7424 */ /* 0x000fe200078e00ff */
[----:B------:R-:W-:Y:S01]  /*6c90*/  ISETP.NE.OR P0, PT, R4, RZ, !P0 ;  /* 0x000000ff0400720c */ /* 0x000fe20004705670 */
[----:B------:R-:W-:Y:S01]  /*6ca0*/  IMAD.MOV.U32 R12, RZ, RZ, RZ ;  /* 0x000000ffff0c7224 */ /* 0x000fe200078e00ff */
[----:B------:R-:W-:Y:S01]  /*6cb0*/  LOP3.LUT R11, R18, 0x2, RZ, 0xfc, !PT ;  /* 0x00000002120b7812 */ /* 0x000fe200078efcff */
[----:B------:R-:W-:Y:S01]  /*6cc0*/  ULDC UR4, c[0x0][0x600] ;  /* 0x0001800000047ab9 */ /* 0x000fe20000000800 */
[----:B------:R-:W-:Y:S01]  /*6cd0*/  UMOV UR7, 0x1 ;  /* 0x0000000100077882 */ /* 0x000fe20000000000 */
[----:B------:R-:W-:-:S02]  /*6ce0*/  UIADD3 UR15, UR4, -0x1, URZ ;  /* 0xffffffff040f7890 */ /* 0x000fc4000fffe03f */
[----:B------:R-:W-:Y:S02]  /*6cf0*/  USHF.L.U32 UR17, UR7, UR5, URZ ;  /* 0x0000000507117299 */ /* 0x000fe4000800063f */
[----:B------:R-:W-:Y:S01]  /*6d00*/  ULOP3.LUT UR16, URZ, UR6, URZ, 0x33, !UPT ;  /* 0x000000063f107292 */ /* 0x000fe2000f8e333f */
[----:B------:R-:W-:Y:S01]  /*6d10*/  ULDC.64 UR20, c[0x0][0x198] ;  /* 0x0000660000147ab9 */ /* 0x000fe20000000a00 */
[----:B0-----:R-:W-:-:S05]  /*6d20*/  VIADD R0, R0, 0x1f ;  /* 0x0000001f00007836 */ /* 0x001fca0000000000 */
[----:B------:R-:W-:-:S04]  /*6d30*/  SHF.R.S32.HI R3, RZ, 0x1f, R0 ;  /* 0x0000001fff037819 */ /* 0x000fc80000011400 */
[----:B------:R-:W-:Y:S01]  /*6d40*/  LEA.HI R3, R3, R0, RZ, 0x5 ;  /* 0x0000000003037211 */ /* 0x000fe200078f28ff */
[----:B------:R-:W-:-:S03]  /*6d50*/  IMAD.MOV.U32 R0, RZ, RZ, 0x1 ;  /* 0x00000001ff007424 */ /* 0x000fc600078e00ff */
[----:B------:R-:W-:-:S05]  /*6d60*/  SHF.R.S32.HI R3, RZ, 0x5, R3 ;  /* 0x00000005ff037819 */ /* 0x000fca0000011403 */
[----:B------:R-:W-:-:S07]  /*6d70*/  VIADD R10, R3, 0x1 ;  /* 0x00000001030a7836 */ /* 0x000fce0000000000 */
.L_x_174:
[----:B------:R-:W-:-:S03]  /*6d80*/  UMOV UR4, 0xffffffff ;  /* 0xffffffff00047882 */ /* 0x000fc60000000000 */
[----:B------:R-:W-:Y:S05]  /*6d90*/  BRA.DIV UR4, `(.L_x_163) ;  /* 0x0000001204087947 */ /* 0x000fea000b800000 */
[----:B------:R-:W-:-:S13]  /*6da0*/  ELECT P6, URZ, PT ;  /* 0x00000000003f782f */ /* 0x000fda00038c0000 */
.L_x_188:
[----:B------:R-:W0:Y:S01]  /*6db0*/  LDC R4, c[0x0][0x28c] ;  /* 0x0000a300ff047b82 */ /* 0x000e220000000800 */
[----:B------:R-:W-:Y:S01]  /*6dc0*/  BSSY B1, `(.L_x_164) ;  /* 0x0000035000017945 */ /* 0x000fe20003800000 */
[----:B0-----:R-:W-:-:S13]  /*6dd0*/  ISETP.LT.OR P6, PT, R4, 0x1, !P6 ;  /* 0x000000010400780c */ /* 0x001fda00077c1670 */
[----:B------:R-:W-:Y:S05]  /*6de0*/  @P6 BRA `(.L_x_165) ;  /* 0x0000000000c86947 */ /* 0x000fea0003800000 */
[----:B------:R-:W-:Y:S02]  /*6df0*/  IMAD.SHL.U32 R20, R20, 0x80, RZ ;  /* 0x0000008014147824 */ /* 0x000fe400078e00ff */
[----:B------:R-:W-:Y:S02]  /*6e00*/  IMAD.SHL.U32 R19, R19, 0x80, RZ ;  /* 0x0000008013137824 */ /* 0x000fe400078e00ff */
[----:B------:R-:W-:Y:S02]  /*6e10*/  IMAD.MOV.U32 R21, RZ, RZ, RZ ;  /* 0x000000ffff157224 */ /* 0x000fe400078e00ff */
[----:B------:R-:W-:Y:S02]  /*6e20*/  IMAD.MOV.U32 R4, RZ, RZ, R10 ;  /* 0x000000ffff047224 */ /* 0x000fe400078e000a */
[----:B------:R-:W-:Y:S02]  /*6e30*/  IMAD.MOV.U32 R5, RZ, RZ, R0 ;  /* 0x000000ffff057224 */ /* 0x000fe400078e0000 */
[----:B------:R-:W-:-:S07]  /*6e40*/  IMAD.MOV.U32 R6, RZ, RZ, R12 ;  /* 0x000000ffff067224 */ /* 0x000fce00078e000c */
.L_x_169:
[----:B------:R-:W0:Y:S01]  /*6e50*/  S2R R14, SR_CgaCtaId ;  /* 0x00000000000e7919 */ /* 0x000e220000008800 */
[----:B------:R-:W-:Y:S01]  /*6e60*/  MOV R7, 0x400 ;  /* 0x0000040000077802 */ /* 0x000fe20000000f00 */
[----:B------:R-:W1:Y:S03]  /*6e70*/  @!P2 LDC R9, c[0x0][0x500] ;  /* 0x00014000ff09ab82 */ /* 0x000e660000000800 */
[----:B0-----:R-:W-:Y:S02]  /*6e80*/  LEA R15, R14, R7, 0x18 ;  /* 0x000000070e0f7211 */ /* 0x001fe400078ec0ff */
[----:B------:R-:W-:-:S03]  /*6e90*/  SHF.L.U32 R7, R5, 0x1f, RZ ;  /* 0x0000001f05077819 */ /* 0x000fc600000006ff */
[----:B------:R-:W-:-:S04]  /*6ea0*/  IMAD R14, R6, 0x8, R15 ;  /* 0x00000008060e7824 */ /* 0x000fc800078e020f */
[----:B------:R-:W0:Y:S02]  /*6eb0*/  SYNCS.PHASECHK.TRANS64.TRYWAIT P1, [R14+URZ+0x38], R7 ;  /* 0x000038070e0075a7 */ /* 0x000e24000802017f */
[----:B01----:R-:W-:Y:S05]  /*6ec0*/  @!P1 BRA `(.L_x_166) ;  /* 0x0000000c00dc9947 */ /* 0x003fea0003800000 */
.L_x_189:
[----:B0-----:R-:W-:Y:S01]  /*6ed0*/  PRMT R7, R11, 0x9910, RZ ;  /* 0x000099100b077816 */ /* 0x001fe200000000ff */
[----:B------:R0:W-:Y:S03]  /*6ee0*/  @!P2 SYNCS.ARRIVE.TRANS64 RZ, [R14+URZ], R9 ;  /* 0x000000090effa9a7 */ /* 0x0001e6000800003f */
[----:B------:R-:W-:-:S13]  /*6ef0*/  ISETP.NE.AND P1, PT, R7, 0x2, PT ;  /* 0x000000020700780c */ /* 0x000fda0003f25270 */
[----:B0-----:R-:W-:Y:S05]  /*6f00*/  @P1 BRA `(.L_x_167) ;  /* 0x0000000000041947 */ /* 0x001fea0003800000 */
[----:B------:R-:W-:Y:S01]  /*6f10*/  BPT.TRAP 0x1 ;  /* 0x000000040000795c */ /* 0x000fe20000300000 */
.L_x_167:
[----:B------:R-:W-:Y:S05]  /*6f20*/  @P0 BRA `(.L_x_168) ;  /* 0x0000000000040947 */ /* 0x000fea0003800000 */
[----:B------:R-:W-:Y:S01]  /*6f30*/  BPT.TRAP 0x1 ;  /* 0x000000040000795c */ /* 0x000fe20000300000 */
.L_x_168:
[----:B------:R-:W-:Y:S01]  /*6f40*/  IMAD R15, R6, 0x4000, R15 ;  /* 0x00004000060f7824 */ /* 0x000fe200078e020f */
[----:B------:R-:W-:Y:S01]  /*6f50*/  R2UR UR9, R14 ;  /* 0x000000000e0972ca */ /* 0x000fe200000e0000 */
[----:B------:R-:W-:Y:S01]  /*6f60*/  VIADD R4, R4, 0xffffffff ;  /* 0xffffffff04047836 */ /* 0x000fe20000000000 */
[----:B------:R-:W-:Y:S01]  /*6f70*/  UIADD3 UR4, UP0, UR20, 0xf0, URZ ;  /* 0x000000f014047890 */ /* 0x000fe2000ff1e03f */
[----:B------:R-:W-:Y:S01]  /*6f80*/  R2UR UR11, R19 ;  /* 0x00000000130b72ca */ /* 0x000fe200000e0000 */
[----:B------:R-:W-:Y:S01]  /*6f90*/  UIADD3 UR22, UP1, UR20, 0x1f0, URZ ;  /* 0x000001f014167890 */ /* 0x000fe2000ff3e03f */
[----:B------:R-:W-:Y:S01]  /*6fa0*/  R2UR UR8, R15 ;  /* 0x000000000f0872ca */ /* 0x000fe200000e0000 */
[----:B------:R-:W-:Y:S01]  /*6fb0*/  UIADD3.X UR5, URZ, UR21, URZ, UP0, !UPT ;  /* 0x000000153f057290 */ /* 0x000fe200087fe43f */
[C---:B------:R-:W-:Y:S01]  /*6fc0*/  R2UR UR10, R21.reuse ;  /* 0x00000000150a72ca */ /* 0x040fe200000e0000 */
[----:B------:R-:W-:Y:S01]  /*6fd0*/  VIADD R6, R6, 0x1 ;  /* 0x0000000106067836 */ /* 0x000fe20000000000 */
[----:B------:R-:W-:Y:S01]  /*6fe0*/  R2UR UR12, R8 ;  /* 0x00000000080c72ca */ /* 0x000fe200000e0000 */
[----:B------:R-:W-:Y:S01]  /*6ff0*/  UIADD3.X UR23, URZ, UR21, URZ, UP1, !UPT ;  /* 0x000000153f177290 */ /* 0x000fe20008ffe43f */
[----:B------:R-:W-:Y:S01]  /*7000*/  R2UR UR18, R20 ;  /* 0x00000000141272ca */ /* 0x000fe200000e0000 */
[----:B------:R-:W-:Y:S01]  /*7010*/  UMOV UR6, 0x0 ;  /* 0x0000000000067882 */ /* 0x000fe20000000000 */
[----:B------:R-:W-:Y:S01]  /*7020*/  ISETP.GT.AND P3, PT, R4, 0x1, PT ;  /* 0x000000010400780c */ /* 0x000fe20003f64270 */
[----:B------:R-:W-:Y:S01]  /*7030*/  UMOV UR7, 0x10000000 ;  /* 0x1000000000077882 */ /* 0x000fe20000000000 */
[----:B------:R-:W-:Y:S01]  /*7040*/  ISETP.NE.AND P1, PT, R6, 0x7, PT ;  /* 0x000000070600780c */ /* 0x000fe20003f25270 */
[----:B------:R-:W-:-:S02]  /*7050*/  VIADD R21, R21, 0x20 ;  /* 0x0000002015157836 */ /* 0x000fc40000000000 */
[----:B------:R-:W-:Y:S01]  /*7060*/  UIADD3 UR13, UR8, 0x180, URZ ;  /* 0x00000180080d7890 */ /* 0x000fe2000fffe03f */
[----:B------:R-:W-:Y:S01]  /*7070*/  SEL R14, RZ, 0x1, P1 ;  /* 0x00000001ff0e7807 */ /* 0x000fe20000800000 */
[----:B------:R-:W-:Y:S01]  /*7080*/  UIADD3 UR14, UR8, 0x1c180, URZ ;  /* 0x0001c180080e7890 */ /* 0x000fe2000fffe03f */
[----:B------:R-:W-:Y:S02]  /*7090*/  SEL R6, R6, RZ, P1 ;  /* 0x000000ff06067207 */ /* 0x000fe40000800000 */
[----:B------:R-:W-:Y:S02]  /*70a0*/  LOP3.LUT R5, R5, R14, RZ, 0x3c, !PT ;  /* 0x0000000e05057212 */ /* 0x000fe400078e3cff */
[----:B------:R-:W-:Y:S02]  /*70b0*/  UMOV UR8, UR13 ;  /* 0x0000000d00087c82 */ /* 0x000fe40008000000 */
[----:B------:R0:W-:Y:S02]  /*70c0*/  UTMALDG.3D [UR8], [UR4], desc[UR6] ;  /* 0x00000608040075b4 */ /* 0x0001e40008011000 */
[----:B0-----:R-:W-:Y:S01]  /*70d0*/  UMOV UR8, UR14 ;  /* 0x0000000e00087c82 */ /* 0x001fe20008000000 */
[----:B------:R-:W-:-:S02]  /*70e0*/  UMOV UR11, UR18 ;  /* 0x00000012000b7c82 */ /* 0x000fc40008000000 */
[----:B------:R0:W-:Y:S02]  /*70f0*/  UTMALDG.3D [UR8], [UR22], desc[UR6] ;  /* 0x00000608160075b4 */ /* 0x0001e40008011000 */
[----:B0-----:R-:W-:Y:S05]  /*7100*/  @P3 BRA `(.L_x_169) ;  /* 0xfffffffc00503947 */ /* 0x001fea000383ffff */
.L_x_165:
[----:B------:R-:W-:Y:S05]  /*7110*/  BSYNC B1 ;  /* 0x0000000000017941 */ /* 0x000fea0003800000 */
.L_x_164:
[----:B------:R-:W-:Y:S01]  /*7120*/  LOP3.LUT P4, RZ, R13, 0xff, RZ, 0xc0, !PT ;  /* 0x000000ff0dff7812 */ /* 0x000fe2000788c0ff */
[C---:B------:R-:W-:Y:S01]  /*7130*/  IMAD.IADD R12, R3.reuse, 0x1, R12 ;  /* 0x00000001030c7824 */ /* 0x040fe200078e020c */
[----:B------:R-:W-:Y:S01]  /*7140*/  ULDC.64 UR4, c[0x0][0x650] ;  /* 0x0001940000047ab9 */ /* 0x000fe20000000a00 */
[C---:B------:R-:W-:Y:S01]  /*7150*/  ISETP.GE.U32.AND P3, PT, R3.reuse, 0x7, PT ;  /* 0x000000070300780c */ /* 0x040fe20003f66070 */
[----:B------:R-:W-:Y:S01]  /*7160*/  BSSY B1, `(.L_x_170) ;  /* 0x000006c000017945 */ /* 0x000fe20003800000 */
[C---:B------:R-:W-:Y:S01]  /*7170*/  IMAD.WIDE.U32 R4, R12.reuse, 0x24924925, RZ ;  /* 0x249249250c047825 */ /* 0x040fe200078e00ff */
[C---:B------:R-:W-:Y:S02]  /*7180*/  ISETP.GT.U32.AND P1, PT, R12.reuse, 0x6, PT ;  /* 0x000000060c00780c */ /* 0x040fe40003f24070 */
[----:B------:R-:W-:Y:S01]  /*7190*/  PRMT R13, RZ, 0x7610, R13 ;  /* 0x00007610ff0d7816 */ /* 0x000fe2000000000d */
[----:B------:R-:W-:Y:S01]  /*71a0*/  IMAD.IADD R4, R12, 0x1, -R5 ;  /* 0x000000010c047824 */ /* 0x000fe200078e0a05 */
[----:B------:R-:W-:Y:S01]  /*71b0*/  ISETP.LT.U32.AND P1, PT, R3, 0x7, P1 ;  /* 0x000000070300780c */ /* 0x000fe20000f21070 */
[----:B------:R-:W-:-:S02]  /*71c0*/  IMAD.MOV.U32 R19, RZ, RZ, -0x1 ;  /* 0xffffffffff137424 */ /* 0x000fc400078e00ff */
[----:B------:R-:W0:Y:S01]  /*71d0*/  @P4 S2R R7, SR_CgaCtaId ;  /* 0x0000000000074919 */ /* 0x000e220000008800 */
[----:B------:R-:W-:Y:S01]  /*71e0*/  @P4 MOV R6, 0x400 ;  /* 0x0000040000064802 */ /* 0x000fe20000000f00 */
[----:B------:R-:W-:Y:S01]  /*71f0*/  IMAD.MOV.U32 R20, RZ, RZ, -0x1 ;  /* 0xffffffffff147424 */ /* 0x000fe200078e00ff */
[----:B------:R-:W-:Y:S01]  /*7200*/  LEA.HI R4, R4, R5, RZ, 0x1f ;  /* 0x0000000504047211 */ /* 0x000fe200078ff8ff */
[----:B------:R-:W-:-:S03]  /*7210*/  IMAD.MOV.U32 R8, RZ, RZ, -0x1 ;  /* 0xffffffffff087424 */ /* 0x000fc600078e00ff */
[--C-:B------:R-:W-:Y:S02]  /*7220*/  SHF.R.U32.HI R5, RZ, 0x2, R4.reuse ;  /* 0x00000002ff057819 */ /* 0x100fe40000011604 */
[----:B------:R-:W-:-:S03]  /*7230*/  PRMT R4, RZ, 0x7610, R4 ;  /* 0x00007610ff047816 */ /* 0x000fc60000000004 */
[----:B------:R-:W-:Y:S01]  /*7240*/  IMAD R12, R5, -0x7, R12 ;  /* 0xfffffff9050c7824 */ /* 0x000fe200078e020c */
[----:B0-----:R-:W-:Y:S02]  /*7250*/  @P4 LEA R6, R7, R6, 0x18 ;  /* 0x0000000607064211 */ /* 0x001fe400078ec0ff */
[----:B------:R-:W-:Y:S02]  /*7260*/  SEL R7, RZ, 0x1, !P1 ;  /* 0x00000001ff077807 */ /* 0x000fe40004800000 */
[----:B------:R-:W-:Y:S01]  /*7270*/  IADD3 R16, P1, R16, UR36, RZ ;  /* 0x0000002410107c10 */ /* 0x000fe2000ff3e0ff */
[----:B------:R0:W-:Y:S01]  /*7280*/  @P4 SYNCS.ARRIVE.TRANS64.A1T0 RZ, [R6+URZ+0x88], RZ ;  /* 0x000088ff06ff49a7 */ /* 0x0001e2000810003f */
[----:B------:R-:W-:Y:S02]  /*7290*/  LOP3.LUT R0, R0, R7, RZ, 0x3c, !PT ;  /* 0x0000000700007212 */ /* 0x000fe400078e3cff */
[----:B------:R-:W-:Y:S02]  /*72a0*/  IADD3.X R17, R17, UR42, RZ, P1, !PT ;  /* 0x0000002a11117c10 */ /* 0x000fe40008ffe4ff */
[----:B------:R-:W-:-:S02]  /*72b0*/  ISETP.GE.U32.AND P1, PT, R16, UR4, PT ;  /* 0x0000000410007c0c */ /* 0x000fc4000bf26070 */
[----:B------:R-:W-:Y:S02]  /*72c0*/  @P3 LOP3.LUT R0, R0, 0x1, R5, 0x78, !PT ;  /* 0x0000000100003812 */ /* 0x000fe400078e7805 */
[----:B------:R-:W-:-:S13]  /*72d0*/  ISETP.GE.U32.AND.EX P1, PT, R17, UR5, PT, P1 ;  /* 0x0000000511007c0c */ /* 0x000fda000bf26110 */
[----:B0-----:R-:W-:Y:S05]  /*72e0*/  @P1 BRA `(.L_x_171) ;  /* 0x00000004004c1947 */ /* 0x001fea0003800000 */
[----:B------:R-:W-:Y:S01]  /*72f0*/  ULDC.64 UR4, c[0x0][0x628] ;  /* 0x00018a0000047ab9 */ /* 0x000fe20000000a00 */
[----:B------:R-:W0:Y:S01]  /*7300*/  S2R R15, SR_CTAID.X ;  /* 0x00000000000f7919 */ /* 0x000e220000002500 */
[----:B------:R-:W-:Y:S01]  /*7310*/  ISETP.NE.U32.AND P1, PT, RZ, UR4, PT ;  /* 0x00000004ff007c0c */ /* 0x000fe2000bf25070 */
[----:B------:R-:W-:Y:S01]  /*7320*/  ULDC UR7, c[0x0][0x630] ;  /* 0x00018c0000077ab9 */ /* 0x000fe20000000800 */
[----:B------:R-:W-:Y:S01]  /*7330*/  IMAD.MOV.U32 R4, RZ, RZ, R16 ;  /* 0x000000ffff047224 */ /* 0x000fe200078e0010 */
[----:B------:R-:W1:Y:S01]  /*7340*/  S2R R14, SR_CTAID.Y ;  /* 0x00000000000e7919 */ /* 0x000e620000002600 */
[----:B------:R-:W-:Y:S01]  /*7350*/  ISETP.NE.AND.EX P1, PT, RZ, UR5, PT, P1 ;  /* 0x00000005ff007c0c */ /* 0x000fe2000bf25310 */
[----:B------:R-:W-:-:S12]  /*7360*/  IMAD.MOV.U32 R5, RZ, RZ, R17 ;  /* 0x000000ffff057224 */ /* 0x000fd800078e0011 */
[----:B------:R-:W-:Y:S05]  /*7370*/  @!P1 BRA `(.L_x_172) ;  /* 0x0000000000289947 */ /* 0x000fea0003800000 */
[----:B------:R-:W-:Y:S02]  /*7380*/  ULDC UR6, c[0x0][0x634] ;  /* 0x00018d0000067ab9 */ /* 0x000fe40000000800 */
[----:B------:R-:W-:-:S05]  /*7390*/  IADD3 R9, P1, R16, UR6, RZ ;  /* 0x0000000610097c10 */ /* 0x000fca000ff3e0ff */
[----:B------:R-:W-:-:S04]  /*73a0*/  IMAD.X R19, RZ, RZ, R17, P1 ;  /* 0x000000ffff137224 */ /* 0x000fc800008e0611 */
[----:B------:R-:W-:-:S04]  /*73b0*/  IMAD.WIDE.U32 R6, R19, UR4, RZ ;  /* 0x0000000413067c25 */ /* 0x000fc8000f8e00ff */
[----:B------:R-:W-:-:S04]  /*73c0*/  IMAD.WIDE.U32 R6, P1, R9, UR5, R6 ;  /* 0x0000000509067c25 */ /* 0x000fc8000f820006 */
[----:B------:R-:W-:-:S04]  /*73d0*/  IMAD.WIDE.U32 R8, R9, UR4, RZ ;  /* 0x0000000409087c25 */ /* 0x000fc8000f8e00ff */
[----:B------:R-:W-:Y:S01]  /*73e0*/  IMAD.X R5, RZ, RZ, RZ, P1 ;  /* 0x000000ffff057224 */ /* 0x000fe200008e06ff */
[----:B------:R-:W-:Y:S01]  /*73f0*/  IADD3 RZ, P1, R9, R6, RZ ;  /* 0x0000000609ff7210 */ /* 0x000fe20007f3e0ff */
[----:B------:R-:W-:-:S04]  /*7400*/  IMAD.MOV.U32 R4, RZ, RZ, R7 ;  /* 0x000000ffff047224 */ /* 0x000fc800078e0007 */
[----:B------:R-:W-:-:S08]  /*7410*/  IMAD.WIDE.U32.X R4, R19, UR5, R4, P1 ;  /* 0x0000000513047c25 */ /* 0x000fd000088e0404 */
.L_x_172:
[--C-:B------:R-:W-:Y:S01]  /*7420*/  SHF.R.U64 R8, R4, UR7, R5.reuse ;  /* 0x0000000704087c19 */ /* 0x100fe20008001205 */
[----:B------:R-:W-:Y:S01]  /*7430*/  ULDC.64 UR4, c[0x0][0x620] ;  /* 0x0001880000047ab9 */ /* 0x000fe20000000a00 */
[----:B------:R-:W-:Y:S01]  /*7440*/  SHF.R.U32.HI R4, RZ, UR7, R5 ;  /* 0x00000007ff047c19 */ /* 0x000fe20008011605 */
[----:B------:R-:W2:Y:S01]  /*7450*/  LDC R24, c[0x0][0x144] ;  /* 0x00005100ff187b82 */ /* 0x000ea20000000800 */
[----:B------:R-:W-:Y:S01]  /*7460*/  IADD3 R7, P1, RZ, -R8, RZ ;  /* 0x80000008ff077210 */ /* 0x000fe20007f3e0ff */
[----:B------:R-:W-:Y:S01]  /*7470*/  ULDC.64 UR8, c[0x0][0x640] ;  /* 0x0001900000087ab9 */ /* 0x000fe20000000a00 */
[----:B0-----:R-:W-:Y:S01]  /*7480*/  I2FP.F32.U32 R9, R15 ;  /* 0x0000000f00097245 */ /* 0x001fe20000201000 */
[----:B------:R-:W-:Y:S02]  /*7490*/  ULDC UR6, c[0x0][0x608] ;  /* 0x0001820000067ab9 */ /* 0x000fe40000000800 */
[----:B------:R-:W-:Y:S01]  /*74a0*/  IMAD.X R4, RZ, RZ, ~R4, P1 ;  /* 0x000000ffff047224 */ /* 0x000fe200008e0e04 */
[----:B------:R-:W-:Y:S01]  /*74b0*/  ISETP.NE.U32.AND P1, PT, RZ, UR8, PT ;  /* 0x00000008ff007c0c */ /* 0x000fe2000bf25070 */
[----:B------:R-:W0:Y:S02]  /*74c0*/  LDC R21, c[0x0][0x148] ;  /* 0x00005200ff157b82 */ /* 0x000e240000000800 */
[----:B------:R-:W-:Y:S01]  /*74d0*/  IMAD R6, R4, UR4, RZ ;  /* 0x0000000404067c24 */ /* 0x000fe2000f8e02ff */
[----:B------:R-:W-:Y:S01]  /*74e0*/  ISETP.NE.AND.EX P1, PT, RZ, UR9, PT, P1 ;  /* 0x00000009ff007c0c */ /* 0x000fe2000bf25310 */
[----:B------:R-:W-:Y:S01]  /*74f0*/  IMAD.WIDE.U32 R4, R7, UR4, R16 ;  /* 0x0000000407047c25 */ /* 0x000fe2000f8e0010 */
[----:B------:R-:W-:-:S03]  /*7500*/  ULDC UR4, c[0x0][0x150] ;  /* 0x0000540000047ab9 */ /* 0x000fc60000000800 */
[----:B------:R-:W-:Y:S02]  /*7510*/  IMAD R7, R7, UR5, R6 ;  /* 0x0000000507077c24 */ /* 0x000fe4000f8e0206 */
[----:B------:R-:W-:Y:S01]  /*7520*/  FMUL R6, R9, UR4 ;  /* 0x0000000409067c20 */ /* 0x000fe20008400000 */
[----:B------:R-:W-:Y:S01]  /*7530*/  ULDC UR4, c[0x0][0x618] ;  /* 0x0001860000047ab9 */ /* 0x000fe20000000800 */
[----:B------:R-:W-:Y:S01]  /*7540*/  ULDC UR5, c[0x0][0x154] ;  /* 0x0000550000057ab9 */ /* 0x000fe20000000800 */
[----:B------:R-:W-:-:S03]  /*7550*/  IMAD.IADD R5, R5, 0x1, R7 ;  /* 0x0000000105057824 */ /* 0x000fc600078e0207 */
[----:B------:R-:W3:Y:S02]  /*7560*/  F2I.U32.TRUNC.NTZ R6, R6 ;  /* 0x0000000600067305 */ /* 0x000ee4000020f000 */
[----:B------:R-:W-:Y:S02]  /*7570*/  SHF.R.U64 R9, R4, UR4, R5 ;  /* 0x0000000404097c19 */ /* 0x000fe40008001205 */
[----:B-1----:R-:W-:-:S05]  /*7580*/  I2FP.F32.U32 R4, R14 ;  /* 0x0000000e00047245 */ /* 0x002fca0000201000 */
[----:B------:R-:W-:Y:S01]  /*7590*/  FMUL R22, R4, UR5 ;  /* 0x0000000504167c20 */ /* 0x000fe20008400000 */
[----:B------:R-:W-:Y:S01]  /*75a0*/  SHF.R.U32.HI R4, RZ, UR4, R5 ;  /* 0x00000004ff047c19 */ /* 0x000fe20008011605 */
[----:B------:R-:W-:-:S03]  /*75b0*/  ULDC UR4, c[0x0][0x658] ;  /* 0x0001960000047ab9 */ /* 0x000fc60000000800 */
[--C-:B------:R-:W-:Y:S01]  /*75c0*/  SHF.R.U64 R20, R9, UR6, R4.reuse ;  /* 0x0000000609147c19 */ /* 0x100fe20008001204 */
[----:B------:R-:W1:Y:S01]  /*75d0*/  F2I.U32.TRUNC.NTZ R22, R22 ;  /* 0x0000001600167305 */ /* 0x000e62000020f000 */
[----:B------:R-:W-:Y:S01]  /*75e0*/  SHF.R.U32.HI R5, RZ, UR6, R4 ;  /* 0x00000006ff057c19 */ /* 0x000fe20008011604 */
[----:B---3--:R-:W-:-:S03]  /*75f0*/  IMAD.MOV R6, RZ, RZ, -R6 ;  /* 0x000000ffff067224 */ /* 0x008fc600078e0a06 */
[----:B------:R-:W-:Y:S01]  /*7600*/  SHF.R.U64 R19, R20, UR4, R5 ;  /* 0x0000000414137c19 */ /* 0x000fe20008001205 */
[----:B--2---:R-:W-:Y:S01]  /*7610*/  IMAD R15, R24, R6, R15 ;  /* 0x00000006180f7224 */ /* 0x004fe200078e020f */
[----:B------:R-:W-:-:S03]  /*7620*/  SHF.R.U32.HI R23, RZ, UR4, R5 ;  /* 0x00000004ff177c19 */ /* 0x000fc60008011605 */
[----:B------:R-:W-:Y:S02]  /*7630*/  IMAD.MOV.U32 R4, RZ, RZ, R19 ;  /* 0x000000ffff047224 */ /* 0x000fe400078e0013 */
[----:B------:R-:W-:Y:S01]  /*7640*/  IMAD.MOV.U32 R5, RZ, RZ, R23 ;  /* 0x000000ffff057224 */ /* 0x000fe200078e0017 */
[----:B-1----:R-:W-:Y:S06]  /*7650*/  @!P1 BRA `(.L_x_173) ;  /* 0x0000000000289947 */ /* 0x002fec0003800000 */
[----:B------:R-:W-:Y:S02]  /*7660*/  ULDC UR4, c[0x0][0x64c] ;  /* 0x0001930000047ab9 */ /* 0x000fe40000000800 */
[----:B------:R-:W-:-:S05]  /*7670*/  IADD3 R5, P1, R19, UR4, RZ ;  /* 0x0000000413057c10 */ /* 0x000fca000ff3e0ff */
[----:B------:R-:W-:-:S04]  /*7680*/  IMAD.X R23, RZ, RZ, R23, P1 ;  /* 0x000000ffff177224 */ /* 0x000fc800008e0617 */
[----:B------:R-:W-:-:S04]  /*7690*/  IMAD.WIDE.U32 R6, R23, UR8, RZ ;  /* 0x0000000817067c25 */ /* 0x000fc8000f8e00ff */
[----:B------:R-:W-:-:S04]  /*76a0*/  IMAD.WIDE.U32 R6, P1, R5, UR9, R6 ;  /* 0x0000000905067c25 */ /* 0x000fc8000f820006 */
[----:B------:R-:W-:-:S04]  /*76b0*/  IMAD.WIDE.U32 R4, R5, UR8, RZ ;  /* 0x0000000805047c25 */ /* 0x000fc8000f8e00ff */
[----:B------:R-:W-:Y:S01]  /*76c0*/  IMAD.MOV.U32 R4, RZ, RZ, R7 ;  /* 0x000000ffff047224 */ /* 0x000fe200078e0007 */
[----:B------:R-:W-:Y:S01]  /*76d0*/  IADD3 RZ, P3, R5, R6, RZ ;  /* 0x0000000605ff7210 */ /* 0x000fe20007f7e0ff */
[----:B------:R-:W-:-:S04]  /*76e0*/  IMAD.X R5, RZ, RZ, RZ, P1 ;  /* 0x000000ffff057224 */ /* 0x000fc800008e06ff */
[----:B------:R-:W-:-:S08]  /*76f0*/  IMAD.WIDE.U32.X R4, R23, UR9, R4, P3 ;  /* 0x0000000917047c25 */ /* 0x000fd000098e0404 */
.L_x_173:
[----:B------:R-:W-:Y:S01]  /*7700*/  ISETP.NE.AND P1, PT, R2, 0x1, PT ;  /* 0x000000010200780c */ /* 0x000fe20003f25270 */
[----:B------:R-:W-:Y:S01]  /*7710*/  ULDC UR4, c[0x0][0x648] ;  /* 0x0001920000047ab9 */ /* 0x000fe20000000800 */
[----:B------:R-:W-:Y:S01]  /*7720*/  LOP3.LUT R20, R20, UR16, RZ, 0xc0, !PT ;  /* 0x0000001014147c12 */ /* 0x000fe2000f8ec0ff */
[----:B------:R-:W-:Y:S01]  /*7730*/  IMAD.MOV R22, RZ, RZ, -R22 ;  /* 0x000000ffff167224 */ /* 0x000fe200078e0a16 */
[----:B------:R-:W-:Y:S01]  /*7740*/  SHF.R.U64 R5, R4, UR4, R5 ;  /* 0x0000000404057c19 */ /* 0x000fe20008001205 */
[----:B------:R-:W-:Y:S01]  /*7750*/  ULDC UR4, c[0x0][0x638] ;  /* 0x00018e0000047ab9 */ /* 0x000fe20000000800 */
[----:B------:R-:W-:Y:S01]  /*7760*/  LOP3.LUT R6, R9, UR15, RZ, 0xc0, !PT ;  /* 0x0000000f09067c12 */ /* 0x000fe2000f8ec0ff */
[----:B------:R-:W-:Y:S02]  /*7770*/  ULDC UR5, c[0x0][0x610] ;  /* 0x0001840000057ab9 */ /* 0x000fe40000000800 */
[----:B------:R-:W-:Y:S02]  /*7780*/  IMAD.MOV R4, RZ, RZ, -R5 ;  /* 0x000000ffff047224 */ /* 0x000fe400078e0a05 */
[----:B------:R-:W-:-:S02]  /*7790*/  IMAD R20, R5, UR17, R20 ;  /* 0x0000001105147c24 */ /* 0x000fc4000f8e0214 */
[----:B0-----:R-:W-:Y:S02]  /*77a0*/  @P1 IMAD R15, R21, R22, R14 ;  /* 0x00000016150f1224 */ /* 0x001fe400078e020e */
[----:B------:R-:W-:Y:S01]  /*77b0*/  IMAD R19, R4, UR4, R19 ;  /* 0x0000000404137c24 */ /* 0x000fe2000f8e0213 */
[----:B------:R-:W-:Y:S01]  /*77c0*/  ULDC UR4, c[0x0][0x600] ;  /* 0x0001800000047ab9 */ /* 0x000fe20000000800 */
[----:B------:R-:W-:Y:S02]  /*77d0*/  IMAD R15, R20, UR5, R15 ;  /* 0x00000005140f7c24 */ /* 0x000fe4000f8e020f */
[----:B------:R-:W-:Y:S02]  /*77e0*/  IMAD R6, R19, UR4, R6 ;  /* 0x0000000413067c24 */ /* 0x000fe4000f8e0206 */
[----:B------:R-:W-:-:S03]  /*77f0*/  IMAD.MOV.U32 R4, RZ, RZ, 0x1 ;  /* 0x00000001ff047424 */ /* 0x000fc600078e00ff */
[----:B------:R-:W-:Y:S02]  /*7800*/  SEL R20, R6, R15, !P1 ;  /* 0x0000000f06147207 */ /* 0x000fe40004800000 */
[----:B------:R-:W-:-:S07]  /*7810*/  SEL R19, R15, R6, !P1 ;  /* 0x000000060f137207 */ /* 0x000fce0004800000 */
.L_x_171:
[----:B------:R-:W-:Y:S05]  /*7820*/  BSYNC B1 ;  /* 0x0000000000017941 */ /* 0x000fea0003800000 */
.L_x_170:
[----:B------:R-:W-:-:S13]  /*7830*/  LOP3.LUT P1, RZ, R4, 0xff, RZ, 0xc0, !PT ;  /* 0x000000ff04ff7812 */ /* 0x000fda000782c0ff */
[----:B------:R-:W-:Y:S05]  /*7840*/  @P1 BRA `(.L_x_174) ;  /* 0xfffffff4004c1947 */ /* 0x000fea000383ffff */
[----:B------:R-:W-:Y:S05]  /*7850*/  BSYNC B0 ;  /* 0x0000000000007941 */ /* 0x000fea0003800000 */
.L_x_162:
[----:B------:R-:W-:-:S03]  /*7860*/  UMOV UR4, 0xffffffff ;  /* 0xffffffff00047882 */ /* 0x000fc60000000000 */
[----:B------:R-:W-:Y:S05]  /*7870*/  BRA.DIV UR4, `(.L_x_175) ;  /* 0x0000000604847947 */ /* 0x000fea000b800000 */
[----:B------:R-:W-:-:S13]  /*7880*/  ELECT P6, URZ, PT ;  /* 0x00000000003f782f */ /* 0x000fda00038c0000 */
.L_x_192:
[----:B------:R-:W-:Y:S04]  /*7890*/  BSSY B0, `(.L_x_176) ;  /* 0x0000046000007945 */ /* 0x000fe80003800000 */
[----:B------:R-:W-:Y:S05]  /*78a0*/  @!P6 BRA `(.L_x_177) ;  /* 0x000000040010e947 */ /* 0x000fea0003800000 */
[----:B------:R-:W-:-:S04]  /*78b0*/  LOP3.LUT R18, R18, 0x2, RZ, 0xfc, !PT ;  /* 0x0000000212127812 */ /* 0x000fc800078efcff */
[----:B------:R-:W-:-:S13]  /*78c0*/  ISETP.NE.AND P0, PT, R18, 0x3, PT ;  /* 0x000000031200780c */ /* 0x000fda0003f05270 */
[----:B------:R-:W-:Y:S05]  /*78d0*/  @!P0 BRA `(.L_x_178) ;  /* 0x0000000000048947 */ /* 0x000fea0003800000 */
[----:B------:R-:W-:Y:S01]  /*78e0*/  BPT.TRAP 0x1 ;  /* 0x000000040000795c */ /* 0x000fe20000300000 */
.L_x_178:
[----:B------:R-:W0:Y:S01]  /*78f0*/  S2R R3, SR_CgaCtaId ;  /* 0x0000000000037919 */ /* 0x000e220000008800 */
[----:B------:R-:W-:-:S04]  /*7900*/  MOV R2, 0x400 ;  /* 0x0000040000027802 */ /* 0x000fc80000000f00 */
[----:B0-----:R-:W-:Y:S02]  /*7910*/  LEA R3, R3, R2, 0x18 ;  /* 0x0000000203037211 */ /* 0x001fe400078ec0ff */
[----:B------:R-:W-:-:S03]  /*7920*/  SHF.L.U32 R2, R0, 0x1f, RZ ;  /* 0x0000001f00027819 */ /* 0x000fc600000006ff */
[----:B------:R-:W-:-:S04]  /*7930*/  VIADD R3, R3, 0x38 ;  /* 0x0000003803037836 */ /* 0x000fc80000000000 */
[C---:B------:R-:W-:Y:S02]  /*7940*/  IMAD R7, R12.reuse, 0x8, R3 ;  /* 0x000000080c077824 */ /* 0x040fe400078e0203 */
[----:B------:R-:W-:Y:S02]  /*7950*/  VIADD R12, R12, 0x1 ;  /* 0x000000010c0c7836 */ /* 0x000fe40000000000 */
[----:B------:R-:W0:Y:S03]  /*7960*/  SYNCS.PHASECHK.TRANS64.TRYWAIT P0, [R7+URZ], R2 ;  /* 0x00000002070075a7 */ /* 0x000e26000800017f */
[----:B------:R-:W-:-:S04]  /*7970*/  ISETP.NE.AND P1, PT, R12, 0x7, PT ;  /* 0x000000070c00780c */ /* 0x000fc80003f25270 */
[----:B------:R-:W-:Y:S02]  /*7980*/  SEL R5, RZ, 0x1, P1 ;  /* 0x00000001ff057807 */ /* 0x000fe40000800000 */
[----:B------:R-:W-:Y:S02]  /*7990*/  SEL R12, R12, RZ, P1 ;  /* 0x000000ff0c0c7207 */ /* 0x000fe40000800000 */
[----:B------:R-:W-:-:S03]  /*79a0*/  LOP3.LUT R5, R0, R5, RZ, 0x3c, !PT ;  /* 0x0000000500057212 */ /* 0x000fc600078e3cff */
[----:B------:R-:W-:Y:S01]  /*79b0*/  IMAD R9, R12, 0x8, R3 ;  /* 0x000000080c097824 */ /* 0x000fe200078e0203 */
[----:B------:R-:W-:Y:S01]  /*79c0*/  SHF.L.U32 R4, R5, 0x1f, RZ ;  /* 0x0000001f05047819 */ /* 0x000fe200000006ff */
[----:B0-----:R-:W-:Y:S06]  /*79d0*/  @!P0 BRA `(.L_x_179) ;  /* 0x00000004004c8947 */ /* 0x001fec0003800000 */
.L_x_193:
[----:B------:R-:W1:Y:S01]  /*79e0*/  SYNCS.PHASECHK.TRANS64.TRYWAIT P0, [R9+URZ], R4 ;  /* 0x00000004090075a7 */ /* 0x000e62000800017f */
[----:B------:R-:W-:-:S05]  /*79f0*/  VIADD R0, R12, 0x1 ;  /* 0x000000010c007836 */ /* 0x000fca0000000000 */
[----:B------:R-:W-:-:S04]  /*7a00*/  ISETP.NE.AND P1, PT, R0, 0x7, PT ;  /* 0x000000070000780c */ /* 0x000fc80003f25270 */
[----:B0-----:R-:W-:Y:S02]  /*7a10*/  SEL R2, RZ, 0x1, P1 ;  /* 0x00000001ff027807 */ /* 0x001fe40000800000 */
[----:B------:R-:W-:Y:S02]  /*7a20*/  SEL R0, R0, RZ, P1 ;  /* 0x000000ff00007207 */ /* 0x000fe40000800000 */
[----:B------:R-:W-:-:S03]  /*7a30*/  LOP3.LUT R7, R5, R2, RZ, 0x3c, !PT ;  /* 0x0000000205077212 */ /* 0x000fc600078e3cff */
[----:B------:R-:W-:Y:S01]  /*7a40*/  IMAD R6, R0, 0x8, R3 ;  /* 0x0000000800067824 */ /* 0x000fe200078e0203 */
[----:B------:R-:W-:Y:S01]  /*7a50*/  SHF.L.U32 R5, R7, 0x1f, RZ ;  /* 0x0000001f07057819 */ /* 0x000fe200000006ff */
[----:B-1----:R-:W-:Y:S06]  /*7a60*/  @!P0 BRA `(.L_x_180) ;  /* 0x00000004003c8947 */ /* 0x002fec0003800000 */
.L_x_194:
[----:B------:R-:W1:Y:S01]  /*7a70*/  SYNCS.PHASECHK.TRANS64.TRYWAIT P0, [R6+URZ], R5 ;  /* 0x00000005060075a7 */ /* 0x000e62000800017f */
[----:B------:R-:W-:-:S05]  /*7a80*/  VIADD R0, R0, 0x1 ;  /* 0x0000000100007836 */ /* 0x000fca0000000000 */
[----:B------:R-:W-:-:S04]  /*7a90*/  ISETP.NE.AND P1, PT, R0, 0x7, PT ;  /* 0x000000070000780c */ /* 0x000fc80003f25270 */
[----:B------:R-:W-:Y:S02]  /*7aa0*/  SEL R2, RZ, 0x1, P1 ;  /* 0x00000001ff027807 */ /* 0x000fe40000800000 */
[----:B------:R-:W-:Y:S02]  /*7ab0*/  SEL R0, R0, RZ, P1 ;  /* 0x000000ff00007207 */ /* 0x000fe40000800000 */
[----:B------:R-:W-:-:S03]  /*7ac0*/  LOP3.LUT R7, R7, R2, RZ, 0x3c, !PT ;  /* 0x0000000207077212 */ /* 0x000fc600078e3cff */
[----:B0-----:R-:W-:Y:S01]  /*7ad0*/  IMAD R9, R0, 0x8, R3 ;  /* 0x0000000800097824 */ /* 0x001fe200078e0203 */
[----:B------:R-:W-:Y:S01]  /*7ae0*/  SHF.L.U32 R4, R7, 0x1f, RZ ;  /* 0x0000001f07047819 */ /* 0x000fe200000006ff */
[----:B-1----:R-:W-:Y:S06]  /*7af0*/  @!P0 BRA `(.L_x_181) ;  /* 0x00000004002c8947 */ /* 0x002fec0003800000 */
.L_x_195:
        /* <DEDUP_REMOVED lines=9> */
.L_x_196:
        /* <DEDUP_REMOVED lines=9> */
.L_x_197:
[----:B------:R-:W1:Y:S01]  /*7c20*/  SYNCS.PHASECHK.TRANS64.TRYWAIT P0, [R9+URZ], R4 ;  /* 0x00000004090075a7 */ /* 0x000e62000800017f */
[----:B------:R-:W-:-:S05]  /*7c30*/  VIADD R0, R0, 0x1 ;  /* 0x0000000100007836 */ /* 0x000fca0000000000 */
[----:B------:R-:W-:-:S04]  /*7c40*/  ISETP.NE.AND P1, PT, R0, 0x7, PT ;  /* 0x000000070000780c */ /* 0x000fc80003f25270 */
[----:B------:R-:W-:Y:S02]  /*7c50*/  SEL R2, RZ, 0x1, P1 ;  /* 0x00000001ff027807 */ /* 0x000fe40000800000 */
[----:B------:R-:W-:Y:S02]  /*7c60*/  SEL R0, R0, RZ, P1 ;  /* 0x000000ff00007207 */ /* 0x000fe40000800000 */
[----:B------:R-:W-:Y:S01]  /*7c70*/  LOP3.LUT R2, R7, R2, RZ, 0x3c, !PT ;  /* 0x0000000207027212 */ /* 0x000fe200078e3cff */
[----:B-1----:R-:W-:Y:S06]  /*7c80*/  @!P0 BRA `(.L_x_184) ;  /* 0x0000000400048947 */ /* 0x002fec0003800000 */
.L_x_198:
[----:B------:R-:W-:Y:S01]  /*7c90*/  IMAD R3, R0, 0x8, R3 ;  /* 0x0000000800037824 */ /* 0x000fe200078e0203 */
[----:B------:R-:W-:-:S07]  /*7ca0*/  SHF.L.U32 R0, R2, 0x1f, RZ ;  /* 0x0000001f02007819 */ /* 0x000fce00000006ff */
.L_x_185:
[----:B--2---:R2:W3:Y:S02]  /*7cb0*/  SYNCS.PHASECHK.TRANS64.TRYWAIT P0, [R3+URZ], R0 ;  /* 0x00000000030075a7 */ /* 0x0044e4000800017f */
[----:B---3--:R-:W-:Y:S05]  /*7cc0*/  @!P0 NANOSLEEP.SYNCS 0x989680 ;  /* 0x009896800000895d */ /* 0x008fea0003900000 */
[----:B------:R-:W3:Y:S02]  /*7cd0*/  @!P0 SYNCS.PHASECHK.TRANS64 P0, [R3+URZ], R0 ;  /* 0x00000000030085a7 */ /* 0x000ee4000800007f */
[----:B---3--:R-:W-:Y:S05]  /*7ce0*/  @!P0 BRA `(.L_x_185) ;  /* 0xfffffffc00f08947 */ /* 0x008fea000383ffff */
.L_x_177:
[----:B------:R-:W-:Y:S05]  /*7cf0*/  BSYNC B0 ;  /* 0x0000000000007941 */ /* 0x000fea0003800000 */
.L_x_176:
[----:B------:R-:W-:Y:S05]  /*7d00*/  EXIT ;  /* 0x000000000000794d */ /* 0x000fea0003800000 */
.L_x_17:
[----:B-1----:R1:W2:Y:S02]  /*7d10*/  SYNCS.PHASECHK.TRANS64.TRYWAIT P1, [R3+URZ], R0 ;  /* 0x00000000030075a7 */ /* 0x0022a4000802017f */
[----:B--2---:R-:W-:Y:S05]  /*7d20*/  @!P1 NANOSLEEP.SYNCS 0x989680 ;  /* 0x009896800000995d */ /* 0x004fea0003900000 */
[----:B------:R-:W2:Y:S02]  /*7d30*/  @!P1 SYNCS.PHASECHK.TRANS64 P1, [R3+URZ], R0 ;  /* 0x00000000030095a7 */ /* 0x000ea4000802007f */
[----:B--2---:R-:W-:Y:S05]  /*7d40*/  @!P1 BRA `(.L_x_17) ;  /* 0xfffffffc00f09947 */ /* 0x004fea000383ffff */
[----:B------:R-:W-:Y:S05]  /*7d50*/  BRA `(.L_x_16) ;  /* 0xffffff9400ec7947 */ /* 0x000fea000383ffff */
.L_x_22:
[----:B-1----:R-:W-:-:S04]  /*7d60*/  IMAD.U32 R4, RZ, RZ, UR7 ;  /* 0x00000007ff047e24 */ /* 0x002fc8000f8e00ff */
[----:B------:R1:W2:Y:S03]  /*7d70*/  SYNCS.PHASECHK.TRANS64.TRYWAIT P1, [R4+URZ], R3 ;  /* 0x00000003040075a7 */ /* 0x0002a6000802017f */
[----:B--2---:R-:W-:Y:S05]  /*7d80*/  @!P1 NANOSLEEP.SYNCS 0x989680 ;  /* 0x009896800000995d */ /* 0x004fea0003900000 */
[----:B------:R-:W2:Y:S02]  /*7d90*/  @!P1 SYNCS.PHASECHK.TRANS64 P1, [R4+URZ], R3 ;  /* 0x00000003040095a7 */ /* 0x000ea4000802007f */
[----:B--2---:R-:W-:Y:S05]  /*7da0*/  @!P1 BRA `(.L_x_22) ;  /* 0xfffffffc00ec9947 */ /* 0x004fea000383ffff */
[----:B------:R-:W-:Y:S05]  /*7db0*/  BRA `(.L_x_21) ;  /* 0xffffff9800b87947 */ /* 0x000fea000383ffff */
.L_x_163:
[----:B------:R-:W-:Y:S01]  /*7dc0*/  BSSY B1, `(.L_x_186) ;  /* 0x0000006000017945 */ /* 0x000fe20003800000 */
[----:B------:R-:W-:-:S07]  /*7dd0*/  IMAD.MOV.U32 R15, RZ, RZ, -0x1 ;  /* 0xffffffffff0f7424 */ /* 0x000fce00078e00ff */
[----:B------:R-:W-:Y:S05]  /*7de0*/  WARPSYNC.COLLECTIVE R15, `(.L_x_187) ;  /* 0x000000000f0c7348 */ /* 0x000fea0003c00000 */
[----:B------:R-:W-:Y:S02]  /*7df0*/  ELECT P6, UR62, PT ;  /* 0x00000000003e782f */ /* 0x000fe400038c0000 */
[----:B------:R-:W-:Y:S01]  /*7e00*/  MOV R14, UR62 ;  /* 0x0000003e000e7c02 */ /* 0x000fe20008000f00 */
[----:B------:R-:W-:Y:S10]  /*7e10*/  ENDCOLLECTIVE ;  /* 0x000000000000791b */ /* 0x000ff40003800000 */
.L_x_187:
[----:B------:R-:W-:Y:S05]  /*7e20*/  BSYNC B1 ;  /* 0x0000000000017941 */ /* 0x000fea0003800000 */
.L_x_186:
[----:B------:R-:W-:Y:S05]  /*7e30*/  BRA `(.L_x_188) ;  /* 0xffffffec00dc7947 */ /* 0x000fea000383ffff */
.L_x_166:
[----:B0-----:R0:W1:Y:S02]  /*7e40*/  SYNCS.PHASECHK.TRANS64.TRYWAIT P1, [R14+URZ+0x38], R7 ;  /* 0x000038070e0075a7 */ /* 0x001064000802017f */
[----:B-1----:R-:W-:Y:S05]  /*7e50*/  @!P1 NANOSLEEP.SYNCS 0x989680 ;  /* 0x009896800000995d */ /* 0x002fea0003900000 */
[----:B------:R-:W1:Y:S02]  /*7e60*/  @!P1 SYNCS.PHASECHK.TRANS64 P1, [R14+URZ+0x38], R7 ;  /* 0x000038070e0095a7 */ /* 0x000e64000802007f */
[----:B-1----:R-:W-:Y:S05]  /*7e70*/  @!P1 BRA `(.L_x_166) ;  /* 0xfffffffc00f09947 */ /* 0x002fea000383ffff */
[----:B------:R-:W-:Y:S05]  /*7e80*/  BRA `(.L_x_189) ;  /* 0xfffffff000107947 */ /* 0x000fea000383ffff */
.L_x_175:
[----:B------:R-:W-:Y:S01]  /*7e90*/  BSSY B0, `(.L_x_190) ;  /* 0x0000006000007945 */ /* 0x000fe20003800000 */
[----:B------:R-:W-:-:S07]  /*7ea0*/  IMAD.MOV.U32 R15, RZ, RZ, -0x1 ;  /* 0xffffffffff0f7424 */ /* 0x000fce00078e00ff */
[----:B------:R-:W-:Y:S05]  /*7eb0*/  WARPSYNC.COLLECTIVE R15, `(.L_x_191) ;  /* 0x000000000f0c7348 */ /* 0x000fea0003c00000 */
[----:B------:R-:W-:Y:S02]  /*7ec0*/  ELECT P6, UR62, PT ;  /* 0x00000000003e782f */ /* 0x000fe400038c0000 */
[----:B------:R-:W-:Y:S01]  /*7ed0*/  MOV R14, UR62 ;  /* 0x0000003e000e7c02 */ /* 0x000fe20008000f00 */
[----:B------:R-:W-:Y:S10]  /*7ee0*/  ENDCOLLECTIVE ;  /* 0x000000000000791b */ /* 0x000ff40003800000 */
.L_x_191:
[----:B------:R-:W-:Y:S05]  /*7ef0*/  BSYNC B0 ;  /* 0x0000000000007941 */ /* 0x000fea0003800000 */
.L_x_190:
[----:B------:R-:W-:Y:S05]  /*7f00*/  BRA `(.L_x_192) ;  /* 0xfffffff800607947 */ /* 0x000fea000383ffff */
.L_x_179:
[----:B0-----:R0:W1:Y:S02]  /*7f10*/  SYNCS.PHASECHK.TRANS64.TRYWAIT P0, [R7+URZ], R2 ;  /* 0x00000002070075a7 */ /* 0x001064000800017f */
[----:B-1----:R-:W-:Y:S05]  /*7f20*/  @!P0 NANOSLEEP.SYNCS 0x989680 ;  /* 0x009896800000895d */ /* 0x002fea0003900000 */
[----:B------:R-:W1:Y:S02]  /*7f30*/  @!P0 SYNCS.PHASECHK.TRANS64 P0, [R7+URZ], R2 ;  /* 0x00000002070085a7 */ /* 0x000e64000800007f */
[----:B-1----:R-:W-:Y:S05]  /*7f40*/  @!P0 BRA `(.L_x_179) ;  /* 0xfffffffc00f08947 */ /* 0x002fea000383ffff */
[----:B------:R-:W-:Y:S05]  /*7f50*/  BRA `(.L_x_193) ;  /* 0xfffffff800a07947 */ /* 0x000fea000383ffff */
.L_x_180:
[----:B0-----:R0:W1:Y:S02]  /*7f60*/  SYNCS.PHASECHK.TRANS64.TRYWAIT P0, [R9+URZ], R4 ;  /* 0x00000004090075a7 */ /* 0x001064000800017f */
[----:B-1----:R-:W-:Y:S05]  /*7f70*/  @!P0 NANOSLEEP.SYNCS 0x989680 ;  /* 0x009896800000895d */ /* 0x002fea0003900000 */
[----:B------:R-:W1:Y:S02]  /*7f80*/  @!P0 SYNCS.PHASECHK.TRANS64 P0, [R9+URZ], R4 ;  /* 0x00000004090085a7 */ /* 0x000e64000800007f */
[----:B-1----:R-:W-:Y:S05]  /*7f90*/  @!P0 BRA `(.L_x_180) ;  /* 0xfffffffc00f08947 */ /* 0x002fea000383ffff */
[----:B------:R-:W-:Y:S05]  /*7fa0*/  BRA `(.L_x_194) ;  /* 0xfffffff800b07947 */ /* 0x000fea000383ffff */
.L_x_181:
[----:B0-----:R0:W1:Y:S02]  /*7fb0*/  SYNCS.PHASECHK.TRANS64.TRYWAIT P0, [R6+URZ], R5 ;  /* 0x00000005060075a7 */ /* 0x001064000800017f */
[----:B-1----:R-:W-:Y:S05]  /*7fc0*/  @!P0 NANOSLEEP.SYNCS 0x989680 ;  /* 0x009896800000895d */ /* 0x002fea0003900000 */
[----:B------:R-:W1:Y:S02]  /*7fd0*/  @!P0 SYNCS.PHASECHK.TRANS64 P0, [R6+URZ], R5 ;  /* 0x00000005060085a7 */ /* 0x000e64000800007f */
[----:B-1----:R-:W-:Y:S05]  /*7fe0*/  @!P0 BRA `(.L_x_181) ;  /* 0xfffffffc00f08947 */ /* 0x002fea000383ffff */
[----:B------:R-:W-:Y:S05]  /*7ff0*/  BRA `(.L_x_195) ;  /* 0xfffffff800c07947 */ /* 0x000fea000383ffff */
.L_x_182:
[----:B0-----:R0:W1:Y:S02]  /*8000*/  SYNCS.PHASECHK.TRANS64.TRYWAIT P0, [R9+URZ], R4 ;  /* 0x00000004090075a7 */ /* 0x001064000800017f */
[----:B-1----:R-:W-:Y:S05]  /*8010*/  @!P0 NANOSLEEP.SYNCS 0x989680 ;  /* 0x009896800000895d */ /* 0x002fea0003900000 */
[----:B------:R-:W1:Y:S02]  /*8020*/  @!P0 SYNCS.PHASECHK.TRANS64 P0, [R9+URZ], R4 ;  /* 0x00000004090085a7 */ /* 0x000e64000800007f */
[----:B-1----:R-:W-:Y:S05]  /*8030*/  @!P0 BRA `(.L_x_182) ;  /* 0xfffffffc00f08947 */ /* 0x002fea000383ffff */
[----:B------:R-:W-:Y:S05]  /*8040*/  BRA `(.L_x_196) ;  /* 0xfffffff800d07947 */ /* 0x000fea000383ffff */
.L_x_183:
[----:B0-----:R0:W1:Y:S02]  /*8050*/  SYNCS.PHASECHK.TRANS64.TRYWAIT P0, [R6+URZ], R5 ;  /* 0x00000005060075a7 */ /* 0x001064000800017f */
[----:B-1----:R-:W-:Y:S05]  /*8060*/  @!P0 NANOSLEEP.SYNCS 0x989680 ;  /* 0x009896800000895d */ /* 0x002fea0003900000 */
[----:B------:R-:W1:Y:S02]  /*8070*/  @!P0 SYNCS.PHASECHK.TRANS64 P0, [R6+URZ], R5 ;  /* 0x00000005060085a7 */ /* 0x000e64000800007f */
[----:B-1----:R-:W-:Y:S05]  /*8080*/  @!P0 BRA `(.L_x_183) ;  /* 0xfffffffc00f08947 */ /* 0x002fea000383ffff */
[----:B------:R-:W-:Y:S05]  /*8090*/  BRA `(.L_x_197) ;  /* 0xfffffff800e07947 */ /* 0x000fea000383ffff */
.L_x_184:
[----:B-1----:R1:W2:Y:S02]  /*80a0*/  SYNCS.PHASECHK.TRANS64.TRYWAIT P0, [R9+URZ], R4 ;  /* 0x00000004090075a7 */ /* 0x0022a4000800017f */
[----:B--2---:R-:W-:Y:S05]  /*80b0*/  @!P0 NANOSLEEP.SYNCS 0x989680 ;  /* 0x009896800000895d */ /* 0x004fea0003900000 */
[----:B------:R-:W2:Y:S02]  /*80c0*/  @!P0 SYNCS.PHASECHK.TRANS64 P0, [R9+URZ], R4 ;  /* 0x00000004090085a7 */ /* 0x000ea4000800007f */
[----:B--2---:R-:W-:Y:S05]  /*80d0*/  @!P0 BRA `(.L_x_184) ;  /* 0xfffffffc00f08947 */ /* 0x004fea000383ffff */
[----:B------:R-:W-:Y:S05]  /*80e0*/  BRA `(.L_x_198) ;  /* 0xfffffff800e87947 */ /* 0x000fea000383ffff */
.L_x_199:
[----:B------:R-:W-:-:S00]  /*80f0*/  BRA `(.L_x_199) ;  /* 0xfffffffc00fc7947 */ /* 0x000fc0000383ffff */
[----:B------:R-:W-:-:S00]  /*8100*/  NOP ;  /* 0x0000000000007918 */ /* 0x000fc00000000000 */
[----:B------:R-:W-:-:S00]  /*8110*/  NOP ;  /* 0x0000000000007918 */ /* 0x000fc00000000000 */
[----:B------:R-:W-:-:S00]  /*8120*/  NOP ;  /* 0x0000000000007918 */ /* 0x000fc00000000000 */
[----:B------:R-:W-:-:S00]  /*8130*/  NOP ;  /* 0x0000000000007918 */ /* 0x000fc00000000000 */
[----:B------:R-:W-:-:S00]  /*8140*/  NOP ;  /* 0x0000000000007918 */ /* 0x000fc00000000000 */
[----:B------:R-:W-:-:S00]  /*8150*/  NOP ;  /* 0x0000000000007918 */ /* 0x000fc00000000000 */
[----:B------:R-:W-:-:S00]  /*8160*/  NOP ;  /* 0x0000000000007918 */ /* 0x000fc00000000000 */
[----:B------:R-:W-:-:S00]  /*8170*/  NOP ;  /* 0x0000000000007918 */ /* 0x000fc00000000000 */
.L_x_200:


//--------------------- .nv.global.init           --------------------------
	.section	.nv.global.init,"aw",@progbits
.nv.global.init:
	.type		$str$22,@object
	.size		$str$22,($str$23 - $str$22)
$str$22:
        /*0000*/ 	.byte	0x6b, 0x5f, 0x74, 0x69, 0x6c, 0x65, 0x5f, 0x63, 0x6f, 0x75, 0x6e, 0x74, 0x20, 0x3e, 0x3d, 0x20
        /*0010*/ 	.byte	0x31, 0x00
	.type		$str$23,@object
	.size		$str$23,(__unnamed_1 - $str$23)
$str$23:
        /*0012*/ 	.byte	0x2f, 0x74, 0x6d, 0x70, 0x2f, 0x63, 0x75, 0x74, 0x6c, 0x61, 0x73, 0x73, 0x5f, 0x73, 0x77, 0x65
        /*0022*/ 	.byte	0x65, 0x70, 0x5f, 0x73, 0x72, 0x63, 0x2f, 0x69, 0x6e, 0x63, 0x6c, 0x75, 0x64, 0x65, 0x2f, 0x63
        /*0032*/ 	.byte	0x75, 0x74, 0x6c, 0x61, 0x73, 0x73, 0x2f, 0x67, 0x65, 0x6d, 0x6d, 0x2f, 0x63, 0x6f, 0x6c, 0x6c
        /*0042*/ 	.byte	0x65, 0x63, 0x74, 0x69, 0x76, 0x65, 0x2f, 0x73, 0x6d, 0x39, 0x30, 0x5f, 0x6d, 0x6d, 0x61, 0x5f
        /*0052*/ 	.byte	0x74, 0x6d, 0x61, 0x5f, 0x67, 0x6d, 0x6d, 0x61, 0x5f, 0x73, 0x73, 0x5f, 0x77, 0x61, 0x72, 0x70
        /*0062*/ 	.byte	0x73, 0x70, 0x65, 0x63, 0x69, 0x61, 0x6c, 0x69, 0x7a, 0x65, 0x64, 0x2e, 0x68, 0x70, 0x70, 0x00
	.type		__unnamed_1,@object
	.size		__unnamed_1,(.L_0 - __unnamed_1)
__unnamed_1:
        /*0072*/ 	.byte	0x76, 0x6f, 0x69, 0x64, 0x20, 0x63, 0x75, 0x74, 0x6c, 0x61, 0x73, 0x73, 0x3a, 0x3a, 0x67, 0x65
        /* <DEDUP_REMOVED lines=176> */
        /*0b82*/ 	.byte	0x75, 0x74, 0x65, 0x3a, 0x3a, 0x69, 0x64, 0x65, 0x6e, 0x74, 0x69, 0x74, 0x79, 0x5d, 0x00
.L_0:


//--------------------- .nv.shared._ZN7cutlass13device_kernelINS_4gemm6kernel13GemmUniversalIN4cute5tupleIJiiiiEEENS1_10collective13CollectiveMmaINS1_34MainloopSm90TmaGmmaWarpSpecializedILi7ENS5_IJNS4_1CILi1EEESB_SB_EEENS1_35KernelTmaWarpSpecializedCooperativeEEENS5_IJNSA_ILi128EEESF_NSA_ILi32EEEEEENS_10tfloat32_tENS5_IJlSB_lEEESI_SJ_NS4_8TiledMMAINS4_8MMA_AtomIJNS4_4SM904GMMA30MMA_64x128x8_F32TF32TF32_SS_TNILNSN_7ScaleInE1ELSP_1EEEEEENS4_6LayoutINS5_IJNSA_ILi2EEESB_SB_EEENS5_IJSB_NSA_ILi0EEESV_EEEEENS5_IJNS4_10UnderscoreESY_SY_EEEEENS4_13SM90_TMA_LOADENS4_14ComposedLayoutINS4_7SwizzleILi3ELi4ELi3EEENS4_18smem_ptr_flag_bitsILi32EEENSS_INS5_IJNSA_ILi8EEESG_EEENS5_IJSG_SB_EEEEEEEvNS4_8identityES11_S1B_vS1C_EENS_8epilogue10collective6detail29Sm90TmaWarpSpecializedAdapterINS1F_15DefaultEpilogueISI_SJ_SJ_NS1E_6thread17LinearCombinationISI_Li1EffLNS1J_9ScaleType4KindE0ELNS_15FloatRoundStyleE2ESI_EENS1_15EpilogueDefaultEEEEEvvEEEEvNT_6ParamsE --------------------------
	.section	.nv.shared._ZN7cutlass13device_kernelINS_4gemm6kernel13GemmUniversalIN4cute5tupleIJiiiiEEENS1_10collective13CollectiveMmaINS1_34MainloopSm90TmaGmmaWarpSpecializedILi7ENS5_IJNS4_1CILi1EEESB_SB_EEENS1_35KernelTmaWarpSpecializedCooperativeEEENS5_IJNSA_ILi128EEESF_NSA_ILi32EEEEEENS_10tfloat32_tENS5_IJlSB_lEEESI_SJ_NS4_8TiledMMAINS4_8MMA_AtomIJNS4_4SM904GMMA30MMA_64x128x8_F32TF32TF32_SS_TNILNSN_7ScaleInE1ELSP_1EEEEEENS4_6LayoutINS5_IJNSA_ILi2EEESB_SB_EEENS5_IJSB_NSA_ILi0EEESV_EEEEENS5_IJNS4_10UnderscoreESY_SY_EEEEENS4_13SM90_TMA_LOADENS4_14ComposedLayoutINS4_7SwizzleILi3ELi4ELi3EEENS4_18smem_ptr_flag_bitsILi32EEENSS_INS5_IJNSA_ILi8EEESG_EEENS5_IJSG_SB_EEEEEEEvNS4_8identityES11_S1B_vS1C_EENS_8epilogue10collective6detail29Sm90TmaWarpSpecializedAdapterINS1F_15DefaultEpilogueISI_SJ_SJ_NS1E_6thread17LinearCombinationISI_Li1EffLNS1J_9ScaleType4KindE0ELNS_15FloatRoundStyleE2ESI_EENS1_15EpilogueDefaultEEEEEvvEEEEvNT_6ParamsE,"aw",@nobits
	.sectionflags	@""
	.align	16
	.zero		1024


//--------------------- .nv.shared.reserved.0     --------------------------
	.section	.nv.shared.reserved.0,"aw",@nobits
	.weak		__nv_reservedSMEM_offset_0_alias
	.size		__nv_reservedSMEM_offset_0_alias, 0, 0
	.other		__nv_reservedSMEM_offset_0_alias,@"STO_CUDA_RESERVED_SHARED STV_DEFAULT"
__nv_reservedSMEM_offset_0_alias:
	.zero		0


//--------------------- .nv.global                --------------------------
	.section	.nv.global,"aw",@nobits
.nv.global:
	.type		_ZN40_INTERNAL_be5c8a06_4_k_cu_76c2ef31_301124cute1_E,@object
	.size		_ZN40_INTERNAL_be5c8a06_4_k_cu_76c2ef31_301124cute1_E,(_ZN40_INTERNAL_be5c8a06_4_k_cu_76c2ef31_301124cuda3std3__45__cpo6cbeginE - _ZN40_INTERNAL_be5c8a06_4_k_cu_76c2ef31_301124cute1_E)
_ZN40_INTERNAL_be5c8a06_4_k_cu_76c2ef31_301124cute1_E:
	.zero		1
	.type		_ZN40_INTERNAL_be5c8a06_4_k_cu_76c2ef31_301124cuda3std3__45__cpo6cbeginE,@object
	.size		_ZN40_INTERNAL_be5c8a06_4_k_cu_76c2ef31_301124cuda3std3__45__cpo6cbeginE,(_ZN40_INTERNAL_be5c8a06_4_k_cu_76c2ef31_301124cuda3std3__48in_placeE - _ZN40_INTERNAL_be5c8a06_4_k_cu_76c2ef31_301124cuda3std3__45__cpo6cbeginE)
_ZN40_INTERNAL_be5c8a06_4_k_cu_76c2ef31_301124cuda3std3__45__cpo6cbeginE:
	.zero		1
	.type		_ZN40_INTERNAL_be5c8a06_4_k_cu_76c2ef31_301124cuda3std3__48in_placeE,@object
	.size		_ZN40_INTERNAL_be5c8a06_4_k_cu_76c2ef31_301124cuda3std3__48in_placeE,(_ZN40_INTERNAL_be5c8a06_4_k_cu_76c2ef31_301124cuda3std6ranges3__45__cpo9iter_moveE - _ZN40_INTERNAL_be5c8a06_4_k_cu_76c2ef31_301124cuda3std3__48in_placeE)
_ZN40_INTERNAL_be5c8a06_4_k_cu_76c2ef31_301124cuda3std3__48in_placeE:
	.zero		1
	.type		_ZN40_INTERNAL_be5c8a06_4_k_cu_76c2ef31_301124cuda3std6ranges3__45__cpo9iter_moveE,@object
	.size		_ZN40_INTERNAL_be5c8a06_4_k_cu_76c2ef31_301124cuda3std6ranges3__45__cpo9iter_moveE,(_ZN40_INTERNAL_be5c8a06_4_k_cu_76c2ef31_301124cuda3std3__45__cpo5beginE - _ZN40_INTERNAL_be5c8a06_4_k_cu_76c2ef31_301124cuda3std6ranges3__45__cpo9iter_moveE)
_ZN40_INTERNAL_be5c8a06_4_k_cu_76c2ef31_301124cuda3std6ranges3__45__cpo9iter_moveE:
	.zero		1
	.type		_ZN40_INTERNAL_be5c8a06_4_k_cu_76c2ef31_301124cuda3std3__45__cpo5beginE,@object
	.size		_ZN40_INTERNAL_be5c8a06_4_k_cu_76c2ef31_301124cuda3std3__45__cpo5beginE,(_ZN40_INTERNAL_be5c8a06_4_k_cu_76c2ef31_301124cuda3std3__442_GLOBAL__N__be5c8a06_4_k_cu_76c2ef31_301126ignoreE - _ZN40_INTERNAL_be5c8a06_4_k_cu_76c2ef31_301124cuda3std3__45__cpo5beginE)
_ZN40_INTERNAL_be5c8a06_4_k_cu_76c2ef31_301124cuda3std3__45__cpo5beginE:
	.zero		1
	.type		_ZN40_INTERNAL_be5c8a06_4_k_cu_76c2ef31_301124cuda3std3__442_GLOBAL__N__be5c8a06_4_k_cu_76c2ef31_301126ignoreE,@object
	.size		_ZN40_INTERNAL_be5c8a06_4_k_cu_76c2ef31_301124cuda3std3__442_GLOBAL__N__be5c8a06_4_k_cu_76c2ef31_301126ignoreE,(_ZN40_INTERNAL_be5c8a06_4_k_cu_76c2ef31_301124cute7productE - _ZN40_INTERNAL_be5c8a06_4_k_cu_76c2ef31_301124cuda3std3__442_GLOBAL__N__be5c8a06_4_k_cu_76c2ef31_301126ignoreE)
_ZN40_INTERNAL_be5c8a06_4_k_cu_76c2ef31_301124cuda3std3__442_GLOBAL__N__be5c8a06_4_k_cu_76c2ef31_301126ignoreE:
	.zero		1
	.type		_ZN40_INTERNAL_be5c8a06_4_k_cu_76c2ef31_301124cute7productE,@object
	.size		_ZN40_INTERNAL_be5c8a06_4_k_cu_76c2ef31_301124cute7productE,(_ZN40_INTERNAL_be5c8a06_4_k_cu_76c2ef31_301124cuda3std3__45__cpo3endE - _ZN40_INTERNAL_be5c8a06_4_k_cu_76c2ef31_301124cute7productE)
_ZN40_INTERNAL_be5c8a06_4_k_cu_76c2ef31_301124cute7productE:
	.zero		1
	.type		_ZN40_INTERNAL_be5c8a06_4_k_cu_76c2ef31_301124cuda3std3__45__cpo3endE,@object
	.size		_ZN40_INTERNAL_be5c8a06_4_k_cu_76c2ef31_301124cuda3std3__45__cpo3endE,(_ZN40_INTERNAL_be5c8a06_4_k_cu_76c2ef31_301124cuda3std3__419piecewise_constructE - _ZN40_INTERNAL_be5c8a06_4_k_cu_76c2ef31_301124cuda3std3__45__cpo3endE)
_ZN40_INTERNAL_be5c8a06_4_k_cu_76c2ef31_301124cuda3std3__45__cpo3endE:
	.zero		1
	.type		_ZN40_INTERNAL_be5c8a06_4_k_cu_76c2ef31_301124cuda3std3__419piecewise_constructE,@object
	.size		_ZN40_INTERNAL_be5c8a06_4_k_cu_76c2ef31_301124cuda3std3__419piecewise_constructE,(_ZN40_INTERNAL_be5c8a06_4_k_cu_76c2ef31_301124cuda3std3__45__cpo4cendE - _ZN40_INTERNAL_be5c8a06_4_k_cu_76c2ef31_301124cuda3std3__419piecewise_constructE)
_ZN40_INTERNAL_be5c8a06_4_k_cu_76c2ef31_301124cuda3std3__419piecewise_constructE:
	.zero		1
	.type		_ZN40_INTERNAL_be5c8a06_4_k_cu_76c2ef31_301124cuda3std3__45__cpo4cendE,@object
	.size		_ZN40_INTERNAL_be5c8a06_4_k_cu_76c2ef31_301124cuda3std3__45__cpo4cendE,(_ZN40_INTERNAL_be5c8a06_4_k_cu_76c2ef31_301124cuda3std6ranges3__45__cpo4swapE - _ZN40_INTERNAL_be5c8a06_4_k_cu_76c2ef31_301124cuda3std3__45__cpo4cendE)
_ZN40_INTERNAL_be5c8a06_4_k_cu_76c2ef31_301124cuda3std3__45__cpo4cendE:
	.zero		1
	.type		_ZN40_INTERNAL_be5c8a06_4_k_cu_76c2ef31_301124cuda3std6ranges3__45__cpo4swapE,@object
	.size		_ZN40_INTERNAL_be5c8a06_4_k_cu_76c2ef31_301124cuda3std6ranges3__45__cpo4swapE,(.L_8 - _ZN40_INTERNAL_be5c8a06_4_k_cu_76c2ef31_301124cuda3std6ranges3__45__cpo4swapE)
_ZN40_INTERNAL_be5c8a06_4_k_cu_76c2ef31_301124cuda3std6ranges3__45__cpo4swapE:
	.zero		1
.L_8:


//--------------------- .nv.constant0._ZN7cutlass13device_kernelINS_4gemm6kernel13GemmUniversalIN4cute5tupleIJiiiiEEENS1_10collective13CollectiveMmaINS1_34MainloopSm90TmaGmmaWarpSpecializedILi7ENS5_IJNS4_1CILi1EEESB_SB_EEENS1_35KernelTmaWarpSpecializedCooperativeEEENS5_IJNSA_ILi128EEESF_NSA_ILi32EEEEEENS_10tfloat32_tENS5_IJlSB_lEEESI_SJ_NS4_8TiledMMAINS4_8MMA_AtomIJNS4_4SM904GMMA30MMA_64x128x8_F32TF32TF32_SS_TNILNSN_7ScaleInE1ELSP_1EEEEEENS4_6LayoutINS5_IJNSA_ILi2EEESB_SB_EEENS5_IJSB_NSA_ILi0EEESV_EEEEENS5_IJNS4_10UnderscoreESY_SY_EEEEENS4_13SM90_TMA_LOADENS4_14ComposedLayoutINS4_7SwizzleILi3ELi4ELi3EEENS4_18smem_ptr_flag_bitsILi32EEENSS_INS5_IJNSA_ILi8EEESG_EEENS5_IJSG_SB_EEEEEEEvNS4_8identityES11_S1B_vS1C_EENS_8epilogue10collective6detail29Sm90TmaWarpSpecializedAdapterINS1F_15DefaultEpilogueISI_SJ_SJ_NS1E_6thread17LinearCombinationISI_Li1EffLNS1J_9ScaleType4KindE0ELNS_15FloatRoundStyleE2ESI_EENS1_15EpilogueDefaultEEEEEvvEEEEvNT_6ParamsE --------------------------
	.section	.nv.constant0._ZN7cutlass13device_kernelINS_4gemm6kernel13GemmUniversalIN4cute5tupleIJiiiiEEENS1_10collective13CollectiveMmaINS1_34MainloopSm90TmaGmmaWarpSpecializedILi7ENS5_IJNS4_1CILi1EEESB_SB_EEENS1_35KernelTmaWarpSpecializedCooperativeEEENS5_IJNSA_ILi128EEESF_NSA_ILi32EEEEEENS_10tfloat32_tENS5_IJlSB_lEEESI_SJ_NS4_8TiledMMAINS4_8MMA_AtomIJNS4_4SM904GMMA30MMA_64x128x8_F32TF32TF32_SS_TNILNSN_7ScaleInE1ELSP_1EEEEEENS4_6LayoutINS5_IJNSA_ILi2EEESB_SB_EEENS5_IJSB_NSA_ILi0EEESV_EEEEENS5_IJNS4_10UnderscoreESY_SY_EEEEENS4_13SM90_TMA_LOADENS4_14ComposedLayoutINS4_7SwizzleILi3ELi4ELi3EEENS4_18smem_ptr_flag_bitsILi32EEENSS_INS5_IJNSA_ILi8EEESG_EEENS5_IJSG_SB_EEEEEEEvNS4_8identityES11_S1B_vS1C_EENS_8epilogue10collective6detail29Sm90TmaWarpSpecializedAdapterINS1F_15DefaultEpilogueISI_SJ_SJ_NS1E_6thread17LinearCombinationISI_Li1EffLNS1J_9ScaleType4KindE0ELNS_15FloatRoundStyleE2ESI_EENS1_15EpilogueDefaultEEEEEvvEEEEvNT_6ParamsE,"a",@progbits
	.sectionflags	@""
	.align	4
.nv.constant0._ZN7cutlass13device_kernelINS_4gemm6kernel13GemmUniversalIN4cute5tupleIJiiiiEEENS1_10collective13CollectiveMmaINS1_34MainloopSm90TmaGmmaWarpSpecializedILi7ENS5_IJNS4_1CILi1EEESB_SB_EEENS1_35KernelTmaWarpSpecializedCooperativeEEENS5_IJNSA_ILi128EEESF_NSA_ILi32EEEEEENS_10tfloat32_tENS5_IJlSB_lEEESI_SJ_NS4_8TiledMMAINS4_8MMA_AtomIJNS4_4SM904GMMA30MMA_64x128x8_F32TF32TF32_SS_TNILNSN_7ScaleInE1ELSP_1EEEEEENS4_6LayoutINS5_IJNSA_ILi2EEESB_SB_EEENS5_IJSB_NSA_ILi0EEESV_EEEEENS5_IJNS4_10UnderscoreESY_SY_EEEEENS4_13SM90_TMA_LOADENS4_14ComposedLayoutINS4_7SwizzleILi3ELi4ELi3EEENS4_18smem_ptr_flag_bitsILi32EEENSS_INS5_IJNSA_ILi8EEESG_EEENS5_IJSG_SB_EEEEEEEvNS4_8identityES11_S1B_vS1C_EENS_8epilogue10collective6detail29Sm90TmaWarpSpecializedAdapterINS1F_15DefaultEpilogueISI_SJ_SJ_NS1E_6thread17LinearCombinationISI_Li1EffLNS1J_9ScaleType4KindE0ELNS_15FloatRoundStyleE2ESI_EENS1_15EpilogueDefaultEEEEEvvEEEEvNT_6ParamsE:
	.zero		1664


//--------------------- SYMBOLS --------------------------

	.type		.nv.reservedSmem.offset0,@object
	.size		.nv.reservedSmem.offset0,0x4
	.type		__assertfail,@function
